//
// Generated by NVIDIA NVVM Compiler
//
// Compiler Build ID: CL-36424714
// Cuda compilation tools, release 13.0, V13.0.88
// Based on NVVM 20.0.0
//

.version 9.0
.target sm_100
.address_size 64

	// .globl	_Z21FlashAttentionForwardPKfS0_S0_PfiiiiiifS1_S1_
.extern .shared .align 16 .b8 shared_memory[];

.visible .entry _Z21FlashAttentionForwardPKfS0_S0_PfiiiiiifS1_S1_(
	.param .u64 .ptr .align 1 _Z21FlashAttentionForwardPKfS0_S0_PfiiiiiifS1_S1__param_0,
	.param .u64 .ptr .align 1 _Z21FlashAttentionForwardPKfS0_S0_PfiiiiiifS1_S1__param_1,
	.param .u64 .ptr .align 1 _Z21FlashAttentionForwardPKfS0_S0_PfiiiiiifS1_S1__param_2,
	.param .u64 .ptr .align 1 _Z21FlashAttentionForwardPKfS0_S0_PfiiiiiifS1_S1__param_3,
	.param .u32 _Z21FlashAttentionForwardPKfS0_S0_PfiiiiiifS1_S1__param_4,
	.param .u32 _Z21FlashAttentionForwardPKfS0_S0_PfiiiiiifS1_S1__param_5,
	.param .u32 _Z21FlashAttentionForwardPKfS0_S0_PfiiiiiifS1_S1__param_6,
	.param .u32 _Z21FlashAttentionForwardPKfS0_S0_PfiiiiiifS1_S1__param_7,
	.param .u32 _Z21FlashAttentionForwardPKfS0_S0_PfiiiiiifS1_S1__param_8,
	.param .u32 _Z21FlashAttentionForwardPKfS0_S0_PfiiiiiifS1_S1__param_9,
	.param .f32 _Z21FlashAttentionForwardPKfS0_S0_PfiiiiiifS1_S1__param_10,
	.param .u64 .ptr .align 1 _Z21FlashAttentionForwardPKfS0_S0_PfiiiiiifS1_S1__param_11,
	.param .u64 .ptr .align 1 _Z21FlashAttentionForwardPKfS0_S0_PfiiiiiifS1_S1__param_12
)
{
	.reg .pred 	%p<87>;
	.reg .b32 	%r<360>;
	.reg .b32 	%f<734>;
	.reg .b64 	%rd<86>;

	ld.param.u64 	%rd13, [_Z21FlashAttentionForwardPKfS0_S0_PfiiiiiifS1_S1__param_0];
	ld.param.u64 	%rd14, [_Z21FlashAttentionForwardPKfS0_S0_PfiiiiiifS1_S1__param_1];
	ld.param.u64 	%rd15, [_Z21FlashAttentionForwardPKfS0_S0_PfiiiiiifS1_S1__param_2];
	ld.param.u64 	%rd16, [_Z21FlashAttentionForwardPKfS0_S0_PfiiiiiifS1_S1__param_3];
	ld.param.u32 	%r119, [_Z21FlashAttentionForwardPKfS0_S0_PfiiiiiifS1_S1__param_4];
	ld.param.u32 	%r114, [_Z21FlashAttentionForwardPKfS0_S0_PfiiiiiifS1_S1__param_5];
	ld.param.u32 	%r115, [_Z21FlashAttentionForwardPKfS0_S0_PfiiiiiifS1_S1__param_6];
	ld.param.u32 	%r116, [_Z21FlashAttentionForwardPKfS0_S0_PfiiiiiifS1_S1__param_7];
	ld.param.u32 	%r117, [_Z21FlashAttentionForwardPKfS0_S0_PfiiiiiifS1_S1__param_8];
	ld.param.u32 	%r118, [_Z21FlashAttentionForwardPKfS0_S0_PfiiiiiifS1_S1__param_9];
	ld.param.f32 	%f76, [_Z21FlashAttentionForwardPKfS0_S0_PfiiiiiifS1_S1__param_10];
	ld.param.u64 	%rd17, [_Z21FlashAttentionForwardPKfS0_S0_PfiiiiiifS1_S1__param_11];
	ld.param.u64 	%rd18, [_Z21FlashAttentionForwardPKfS0_S0_PfiiiiiifS1_S1__param_12];
	cvta.to.global.u64 	%rd1, %rd15;
	cvta.to.global.u64 	%rd2, %rd14;
	cvta.to.global.u64 	%rd3, %rd13;
	cvta.to.global.u64 	%rd4, %rd16;
	cvta.to.global.u64 	%rd5, %rd17;
	cvta.to.global.u64 	%rd6, %rd18;
	mov.u32 	%r120, %ctaid.x;
	mov.u32 	%r121, %ctaid.y;
	mov.u32 	%r122, %nctaid.y;
	mul.lo.s32 	%r123, %r120, %r122;
	mul.lo.s32 	%r124, %r119, %r121;
	mad.lo.s32 	%r1, %r123, %r119, %r124;
	mul.lo.s32 	%r2, %r1, %r114;
	mul.lo.s32 	%r3, %r115, %r114;
	setp.lt.s32 	%p1, %r118, 1;
	@%p1 bra 	$L__BB0_121;
	shl.b32 	%r126, %r3, 2;
	mov.u32 	%r127, shared_memory;
	add.s32 	%r4, %r127, %r126;
	add.s32 	%r5, %r4, %r126;
	add.s32 	%r6, %r5, %r126;
	mov.u32 	%r128, %tid.x;
	mul.lo.s32 	%r7, %r114, %r128;
	add.s32 	%r8, %r1, %r128;
	mul.lo.s32 	%r9, %r115, %r128;
	add.s32 	%r10, %r114, -1;
	and.b32  	%r11, %r114, 7;
	add.s32 	%r12, %r11, -1;
	and.b32  	%r13, %r114, 3;
	and.b32  	%r14, %r114, 15;
	add.s32 	%r15, %r115, -1;
	and.b32  	%r16, %r115, 7;
	add.s32 	%r17, %r16, -1;
	and.b32  	%r18, %r115, 3;
	add.s32 	%r19, %r18, -1;
	and.b32  	%r20, %r114, 2147483640;
	and.b32  	%r21, %r114, 1;
	mul.f32 	%f1, %f76, 0f00000000;
	and.b32  	%r22, %r115, 2147483640;
	and.b32  	%r23, %r115, 1;
	and.b32  	%r24, %r114, 2147483632;
	shl.b32 	%r129, %r128, 2;
	shl.b32 	%r130, %r115, 2;
	add.s32 	%r131, %r129, %r130;
	mad.lo.s32 	%r132, %r114, %r131, %r127;
	add.s32 	%r25, %r132, 16;
	shl.b32 	%r133, %r115, 3;
	add.s32 	%r134, %r133, %r129;
	mad.lo.s32 	%r135, %r114, %r134, %r127;
	add.s32 	%r26, %r135, 16;
	mov.b32 	%r316, 0;
$L__BB0_2:
	setp.lt.s32 	%p2, %r114, 1;
	@%p2 bra 	$L__BB0_14;
	setp.lt.u32 	%p3, %r10, 7;
	mad.lo.s32 	%r28, %r316, %r3, %r2;
	mov.b32 	%r322, 0;
	@%p3 bra 	$L__BB0_6;
	and.b32  	%r137, %r114, 2147483640;
	neg.s32 	%r320, %r137;
	mad.lo.s32 	%r138, %r115, %r316, %r8;
	mul.lo.s32 	%r319, %r114, %r138;
	mov.u32 	%r317, %r26;
	mov.u32 	%r318, %r25;
$L__BB0_5:
	.pragma "nounroll";
	mul.wide.s32 	%rd19, %r319, 4;
	add.s64 	%rd20, %rd2, %rd19;
	add.s64 	%rd21, %rd1, %rd19;
	ld.global.f32 	%f77, [%rd20];
	st.shared.f32 	[%r318+-16], %f77;
	ld.global.f32 	%f78, [%rd21];
	st.shared.f32 	[%r317+-16], %f78;
	ld.global.f32 	%f79, [%rd20+4];
	st.shared.f32 	[%r318+-12], %f79;
	ld.global.f32 	%f80, [%rd21+4];
	st.shared.f32 	[%r317+-12], %f80;
	ld.global.f32 	%f81, [%rd20+8];
	st.shared.f32 	[%r318+-8], %f81;
	ld.global.f32 	%f82, [%rd21+8];
	st.shared.f32 	[%r317+-8], %f82;
	ld.global.f32 	%f83, [%rd20+12];
	st.shared.f32 	[%r318+-4], %f83;
	ld.global.f32 	%f84, [%rd21+12];
	st.shared.f32 	[%r317+-4], %f84;
	ld.global.f32 	%f85, [%rd20+16];
	st.shared.f32 	[%r318], %f85;
	ld.global.f32 	%f86, [%rd21+16];
	st.shared.f32 	[%r317], %f86;
	ld.global.f32 	%f87, [%rd20+20];
	st.shared.f32 	[%r318+4], %f87;
	ld.global.f32 	%f88, [%rd21+20];
	st.shared.f32 	[%r317+4], %f88;
	ld.global.f32 	%f89, [%rd20+24];
	st.shared.f32 	[%r318+8], %f89;
	ld.global.f32 	%f90, [%rd21+24];
	st.shared.f32 	[%r317+8], %f90;
	ld.global.f32 	%f91, [%rd20+28];
	st.shared.f32 	[%r318+12], %f91;
	ld.global.f32 	%f92, [%rd21+28];
	st.shared.f32 	[%r317+12], %f92;
	add.s32 	%r320, %r320, 8;
	add.s32 	%r319, %r319, 8;
	add.s32 	%r318, %r318, 32;
	add.s32 	%r317, %r317, 32;
	setp.ne.s32 	%p4, %r320, 0;
	mov.u32 	%r322, %r20;
	@%p4 bra 	$L__BB0_5;
$L__BB0_6:
	setp.eq.s32 	%p5, %r11, 0;
	@%p5 bra 	$L__BB0_14;
	setp.lt.u32 	%p6, %r12, 3;
	@%p6 bra 	$L__BB0_9;
	add.s32 	%r139, %r322, %r7;
	add.s32 	%r140, %r28, %r139;
	mul.wide.s32 	%rd22, %r140, 4;
	add.s64 	%rd23, %rd2, %rd22;
	ld.global.f32 	%f93, [%rd23];
	shl.b32 	%r141, %r139, 2;
	add.s32 	%r142, %r4, %r141;
	st.shared.f32 	[%r142], %f93;
	add.s64 	%rd24, %rd1, %rd22;
	ld.global.f32 	%f94, [%rd24];
	add.s32 	%r143, %r5, %r141;
	st.shared.f32 	[%r143], %f94;
	ld.global.f32 	%f95, [%rd23+4];
	st.shared.f32 	[%r142+4], %f95;
	ld.global.f32 	%f96, [%rd24+4];
	st.shared.f32 	[%r143+4], %f96;
	ld.global.f32 	%f97, [%rd23+8];
	st.shared.f32 	[%r142+8], %f97;
	ld.global.f32 	%f98, [%rd24+8];
	st.shared.f32 	[%r143+8], %f98;
	ld.global.f32 	%f99, [%rd23+12];
	st.shared.f32 	[%r142+12], %f99;
	ld.global.f32 	%f100, [%rd24+12];
	st.shared.f32 	[%r143+12], %f100;
	add.s32 	%r322, %r322, 4;
$L__BB0_9:
	setp.eq.s32 	%p7, %r13, 0;
	@%p7 bra 	$L__BB0_14;
	setp.eq.s32 	%p8, %r13, 1;
	@%p8 bra 	$L__BB0_12;
	add.s32 	%r144, %r322, %r7;
	add.s32 	%r145, %r28, %r144;
	mul.wide.s32 	%rd25, %r145, 4;
	add.s64 	%rd26, %rd2, %rd25;
	ld.global.f32 	%f101, [%rd26];
	shl.b32 	%r146, %r144, 2;
	add.s32 	%r147, %r4, %r146;
	st.shared.f32 	[%r147], %f101;
	add.s64 	%rd27, %rd1, %rd25;
	ld.global.f32 	%f102, [%rd27];
	add.s32 	%r148, %r5, %r146;
	st.shared.f32 	[%r148], %f102;
	ld.global.f32 	%f103, [%rd26+4];
	st.shared.f32 	[%r147+4], %f103;
	ld.global.f32 	%f104, [%rd27+4];
	st.shared.f32 	[%r148+4], %f104;
	add.s32 	%r322, %r322, 2;
$L__BB0_12:
	setp.eq.s32 	%p9, %r21, 0;
	@%p9 bra 	$L__BB0_14;
	add.s32 	%r149, %r322, %r7;
	add.s32 	%r150, %r28, %r149;
	mul.wide.s32 	%rd28, %r150, 4;
	add.s64 	%rd29, %rd2, %rd28;
	ld.global.f32 	%f105, [%rd29];
	shl.b32 	%r151, %r149, 2;
	add.s32 	%r152, %r4, %r151;
	st.shared.f32 	[%r152], %f105;
	add.s64 	%rd30, %rd1, %rd28;
	ld.global.f32 	%f106, [%rd30];
	add.s32 	%r153, %r5, %r151;
	st.shared.f32 	[%r153], %f106;
$L__BB0_14:
	setp.lt.s32 	%p10, %r117, 1;
	bar.sync 	0;
	@%p10 bra 	$L__BB0_120;
	@%p2 bra 	$L__BB0_84;
	mov.b32 	%r324, 0;
$L__BB0_17:
	setp.lt.u32 	%p40, %r10, 15;
	add.s32 	%r195, %r2, %r7;
	mad.lo.s32 	%r45, %r324, %r3, %r195;
	mov.b32 	%r335, 0;
	@%p40 bra 	$L__BB0_20;
	mov.b32 	%r325, 0;
$L__BB0_19:
	.pragma "nounroll";
	add.s32 	%r197, %r45, %r325;
	mul.wide.s32 	%rd69, %r197, 4;
	add.s64 	%rd70, %rd3, %rd69;
	ld.global.f32 	%f366, [%rd70];
	add.s32 	%r198, %r325, %r7;
	shl.b32 	%r199, %r198, 2;
	mov.u32 	%r200, shared_memory;
	add.s32 	%r201, %r200, %r199;
	st.shared.f32 	[%r201], %f366;
	ld.global.f32 	%f367, [%rd70+4];
	st.shared.f32 	[%r201+4], %f367;
	ld.global.f32 	%f368, [%rd70+8];
	st.shared.f32 	[%r201+8], %f368;
	ld.global.f32 	%f369, [%rd70+12];
	st.shared.f32 	[%r201+12], %f369;
	ld.global.f32 	%f370, [%rd70+16];
	st.shared.f32 	[%r201+16], %f370;
	ld.global.f32 	%f371, [%rd70+20];
	st.shared.f32 	[%r201+20], %f371;
	ld.global.f32 	%f372, [%rd70+24];
	st.shared.f32 	[%r201+24], %f372;
	ld.global.f32 	%f373, [%rd70+28];
	st.shared.f32 	[%r201+28], %f373;
	ld.global.f32 	%f374, [%rd70+32];
	st.shared.f32 	[%r201+32], %f374;
	ld.global.f32 	%f375, [%rd70+36];
	st.shared.f32 	[%r201+36], %f375;
	ld.global.f32 	%f376, [%rd70+40];
	st.shared.f32 	[%r201+40], %f376;
	ld.global.f32 	%f377, [%rd70+44];
	st.shared.f32 	[%r201+44], %f377;
	ld.global.f32 	%f378, [%rd70+48];
	st.shared.f32 	[%r201+48], %f378;
	ld.global.f32 	%f379, [%rd70+52];
	st.shared.f32 	[%r201+52], %f379;
	ld.global.f32 	%f380, [%rd70+56];
	st.shared.f32 	[%r201+56], %f380;
	ld.global.f32 	%f381, [%rd70+60];
	st.shared.f32 	[%r201+60], %f381;
	add.s32 	%r325, %r325, 16;
	setp.eq.s32 	%p41, %r325, %r24;
	mov.u32 	%r335, %r24;
	@%p41 bra 	$L__BB0_20;
	bra.uni 	$L__BB0_19;
$L__BB0_20:
	setp.eq.s32 	%p42, %r14, 0;
	@%p42 bra 	$L__BB0_21;
	bra.uni 	$L__BB0_71;
$L__BB0_21:
	setp.lt.s32 	%p49, %r115, 1;
	mad.lo.s32 	%r217, %r324, %r116, %r8;
	mul.wide.s32 	%rd76, %r217, 4;
	add.s64 	%rd7, %rd6, %rd76;
	ld.global.f32 	%f2, [%rd7];
	add.s64 	%rd8, %rd5, %rd76;
	ld.global.f32 	%f3, [%rd8];
	mov.f32 	%f701, 0fE0AD78EC;
	@%p49 bra 	$L__BB0_81;
	mov.f32 	%f701, 0fE0AD78EC;
	mov.b32 	%r337, 0;
$L__BB0_23:
	setp.lt.u32 	%p50, %r10, 7;
	mul.lo.s32 	%r69, %r337, %r114;
	mov.f32 	%f709, 0f00000000;
	mov.b32 	%r340, 0;
	@%p50 bra 	$L__BB0_26;
	mov.f32 	%f709, 0f00000000;
	mov.b32 	%r338, 0;
$L__BB0_25:
	.pragma "nounroll";
	add.s32 	%r221, %r338, %r7;
	shl.b32 	%r222, %r221, 2;
	mov.u32 	%r223, shared_memory;
	add.s32 	%r224, %r223, %r222;
	ld.shared.f32 	%f402, [%r224];
	add.s32 	%r225, %r338, %r69;
	shl.b32 	%r226, %r225, 2;
	add.s32 	%r227, %r4, %r226;
	ld.shared.f32 	%f403, [%r227];
	fma.rn.f32 	%f404, %f402, %f403, %f709;
	ld.shared.f32 	%f405, [%r224+4];
	ld.shared.f32 	%f406, [%r227+4];
	fma.rn.f32 	%f407, %f405, %f406, %f404;
	ld.shared.f32 	%f408, [%r224+8];
	ld.shared.f32 	%f409, [%r227+8];
	fma.rn.f32 	%f410, %f408, %f409, %f407;
	ld.shared.f32 	%f411, [%r224+12];
	ld.shared.f32 	%f412, [%r227+12];
	fma.rn.f32 	%f413, %f411, %f412, %f410;
	ld.shared.f32 	%f414, [%r224+16];
	ld.shared.f32 	%f415, [%r227+16];
	fma.rn.f32 	%f416, %f414, %f415, %f413;
	ld.shared.f32 	%f417, [%r224+20];
	ld.shared.f32 	%f418, [%r227+20];
	fma.rn.f32 	%f419, %f417, %f418, %f416;
	ld.shared.f32 	%f420, [%r224+24];
	ld.shared.f32 	%f421, [%r227+24];
	fma.rn.f32 	%f422, %f420, %f421, %f419;
	ld.shared.f32 	%f423, [%r224+28];
	ld.shared.f32 	%f424, [%r227+28];
	fma.rn.f32 	%f709, %f423, %f424, %f422;
	add.s32 	%r338, %r338, 8;
	setp.ne.s32 	%p51, %r338, %r20;
	mov.u32 	%r340, %r20;
	@%p51 bra 	$L__BB0_25;
$L__BB0_26:
	setp.eq.s32 	%p52, %r11, 0;
	@%p52 bra 	$L__BB0_80;
	setp.lt.u32 	%p53, %r12, 3;
	@%p53 bra 	$L__BB0_29;
	add.s32 	%r228, %r340, %r7;
	shl.b32 	%r229, %r228, 2;
	mov.u32 	%r230, shared_memory;
	add.s32 	%r231, %r230, %r229;
	ld.shared.f32 	%f426, [%r231];
	add.s32 	%r232, %r340, %r69;
	shl.b32 	%r233, %r232, 2;
	add.s32 	%r234, %r4, %r233;
	ld.shared.f32 	%f427, [%r234];
	fma.rn.f32 	%f428, %f426, %f427, %f709;
	ld.shared.f32 	%f429, [%r231+4];
	ld.shared.f32 	%f430, [%r234+4];
	fma.rn.f32 	%f431, %f429, %f430, %f428;
	ld.shared.f32 	%f432, [%r231+8];
	ld.shared.f32 	%f433, [%r234+8];
	fma.rn.f32 	%f434, %f432, %f433, %f431;
	ld.shared.f32 	%f435, [%r231+12];
	ld.shared.f32 	%f436, [%r234+12];
	fma.rn.f32 	%f709, %f435, %f436, %f434;
	add.s32 	%r340, %r340, 4;
$L__BB0_29:
	setp.eq.s32 	%p54, %r13, 0;
	@%p54 bra 	$L__BB0_80;
	setp.eq.s32 	%p55, %r13, 1;
	@%p55 bra 	$L__BB0_32;
	add.s32 	%r235, %r340, %r7;
	shl.b32 	%r236, %r235, 2;
	mov.u32 	%r237, shared_memory;
	add.s32 	%r238, %r237, %r236;
	ld.shared.f32 	%f438, [%r238];
	add.s32 	%r239, %r340, %r69;
	shl.b32 	%r240, %r239, 2;
	add.s32 	%r241, %r4, %r240;
	ld.shared.f32 	%f439, [%r241];
	fma.rn.f32 	%f440, %f438, %f439, %f709;
	ld.shared.f32 	%f441, [%r238+4];
	ld.shared.f32 	%f442, [%r241+4];
	fma.rn.f32 	%f709, %f441, %f442, %f440;
	add.s32 	%r340, %r340, 2;
$L__BB0_32:
	setp.eq.s32 	%p56, %r21, 0;
	@%p56 bra 	$L__BB0_80;
	add.s32 	%r242, %r340, %r7;
	shl.b32 	%r243, %r242, 2;
	mov.u32 	%r244, shared_memory;
	add.s32 	%r245, %r244, %r243;
	ld.shared.f32 	%f443, [%r245];
	add.s32 	%r246, %r340, %r69;
	shl.b32 	%r247, %r246, 2;
	add.s32 	%r248, %r4, %r247;
	ld.shared.f32 	%f444, [%r248];
	fma.rn.f32 	%f709, %f443, %f444, %f709;
	bra.uni 	$L__BB0_80;
$L__BB0_34:
	max.f32 	%f8, %f2, %f701;
	sub.f32 	%f523, %f2, %f8;
	mul.f32 	%f524, %f523, 0f3FB8AA3B;
	ex2.approx.f32 	%f525, %f524;
	mul.f32 	%f9, %f3, %f525;
	sub.f32 	%f526, %f701, %f8;
	mul.f32 	%f527, %f526, 0f3FB8AA3B;
	ex2.approx.f32 	%f528, %f527;
	fma.rn.f32 	%f10, %f694, %f528, %f9;
	add.f32 	%f529, %f10, 0f2EDBE6FF;
	rcp.rn.f32 	%f11, %f529;
	add.f32 	%f530, %f526, 0f2EDBE6FF;
	mul.f32 	%f531, %f530, 0f3FB8AA3B;
	ex2.approx.f32 	%f12, %f531;
	@%p49 bra 	$L__BB0_82;
	mov.b32 	%r342, 0;
$L__BB0_36:
	setp.lt.u32 	%p77, %r15, 7;
	mov.f32 	%f717, 0f00000000;
	mov.b32 	%r345, 0;
	@%p77 bra 	$L__BB0_39;
	mov.f32 	%f717, 0f00000000;
	mov.b32 	%r343, 0;
$L__BB0_38:
	.pragma "nounroll";
	add.s32 	%r276, %r343, %r9;
	shl.b32 	%r277, %r276, 2;
	add.s32 	%r278, %r6, %r277;
	ld.shared.f32 	%f630, [%r278];
	mad.lo.s32 	%r279, %r343, %r114, %r342;
	shl.b32 	%r280, %r279, 2;
	add.s32 	%r281, %r5, %r280;
	ld.shared.f32 	%f631, [%r281];
	fma.rn.f32 	%f632, %f630, %f631, 0f2EDBE6FF;
	add.f32 	%f633, %f717, %f632;
	ld.shared.f32 	%f634, [%r278+4];
	shl.b32 	%r282, %r114, 2;
	add.s32 	%r283, %r281, %r282;
	ld.shared.f32 	%f635, [%r283];
	fma.rn.f32 	%f636, %f634, %f635, 0f2EDBE6FF;
	add.f32 	%f637, %f633, %f636;
	ld.shared.f32 	%f638, [%r278+8];
	add.s32 	%r284, %r283, %r282;
	ld.shared.f32 	%f639, [%r284];
	fma.rn.f32 	%f640, %f638, %f639, 0f2EDBE6FF;
	add.f32 	%f641, %f637, %f640;
	ld.shared.f32 	%f642, [%r278+12];
	add.s32 	%r285, %r284, %r282;
	ld.shared.f32 	%f643, [%r285];
	fma.rn.f32 	%f644, %f642, %f643, 0f2EDBE6FF;
	add.f32 	%f645, %f641, %f644;
	ld.shared.f32 	%f646, [%r278+16];
	add.s32 	%r286, %r285, %r282;
	ld.shared.f32 	%f647, [%r286];
	fma.rn.f32 	%f648, %f646, %f647, 0f2EDBE6FF;
	add.f32 	%f649, %f645, %f648;
	ld.shared.f32 	%f650, [%r278+20];
	add.s32 	%r287, %r286, %r282;
	ld.shared.f32 	%f651, [%r287];
	fma.rn.f32 	%f652, %f650, %f651, 0f2EDBE6FF;
	add.f32 	%f653, %f649, %f652;
	ld.shared.f32 	%f654, [%r278+24];
	add.s32 	%r288, %r287, %r282;
	ld.shared.f32 	%f655, [%r288];
	fma.rn.f32 	%f656, %f654, %f655, 0f2EDBE6FF;
	add.f32 	%f657, %f653, %f656;
	ld.shared.f32 	%f658, [%r278+28];
	add.s32 	%r289, %r288, %r282;
	ld.shared.f32 	%f659, [%r289];
	fma.rn.f32 	%f660, %f658, %f659, 0f2EDBE6FF;
	add.f32 	%f717, %f657, %f660;
	add.s32 	%r343, %r343, 8;
	setp.ne.s32 	%p78, %r343, %r22;
	mov.u32 	%r345, %r22;
	@%p78 bra 	$L__BB0_38;
$L__BB0_39:
	setp.eq.s32 	%p79, %r16, 0;
	@%p79 bra 	$L__BB0_47;
	setp.lt.u32 	%p80, %r17, 3;
	@%p80 bra 	$L__BB0_42;
	add.s32 	%r290, %r345, %r9;
	shl.b32 	%r291, %r290, 2;
	add.s32 	%r292, %r6, %r291;
	ld.shared.f32 	%f662, [%r292];
	mad.lo.s32 	%r293, %r345, %r114, %r342;
	shl.b32 	%r294, %r293, 2;
	add.s32 	%r295, %r5, %r294;
	ld.shared.f32 	%f663, [%r295];
	fma.rn.f32 	%f664, %f662, %f663, 0f2EDBE6FF;
	add.f32 	%f665, %f717, %f664;
	ld.shared.f32 	%f666, [%r292+4];
	shl.b32 	%r296, %r114, 2;
	add.s32 	%r297, %r295, %r296;
	ld.shared.f32 	%f667, [%r297];
	fma.rn.f32 	%f668, %f666, %f667, 0f2EDBE6FF;
	add.f32 	%f669, %f665, %f668;
	ld.shared.f32 	%f670, [%r292+8];
	add.s32 	%r298, %r297, %r296;
	ld.shared.f32 	%f671, [%r298];
	fma.rn.f32 	%f672, %f670, %f671, 0f2EDBE6FF;
	add.f32 	%f673, %f669, %f672;
	ld.shared.f32 	%f674, [%r292+12];
	add.s32 	%r299, %r298, %r296;
	ld.shared.f32 	%f675, [%r299];
	fma.rn.f32 	%f676, %f674, %f675, 0f2EDBE6FF;
	add.f32 	%f717, %f673, %f676;
	add.s32 	%r345, %r345, 4;
$L__BB0_42:
	setp.eq.s32 	%p81, %r18, 0;
	@%p81 bra 	$L__BB0_47;
	setp.eq.s32 	%p82, %r19, 0;
	@%p82 bra 	$L__BB0_45;
	add.s32 	%r300, %r345, %r9;
	shl.b32 	%r301, %r300, 2;
	add.s32 	%r302, %r6, %r301;
	ld.shared.f32 	%f678, [%r302];
	mad.lo.s32 	%r303, %r345, %r114, %r342;
	shl.b32 	%r304, %r303, 2;
	add.s32 	%r305, %r5, %r304;
	ld.shared.f32 	%f679, [%r305];
	fma.rn.f32 	%f680, %f678, %f679, 0f2EDBE6FF;
	add.f32 	%f681, %f717, %f680;
	ld.shared.f32 	%f682, [%r302+4];
	shl.b32 	%r306, %r114, 2;
	add.s32 	%r307, %r305, %r306;
	ld.shared.f32 	%f683, [%r307];
	fma.rn.f32 	%f684, %f682, %f683, 0f2EDBE6FF;
	add.f32 	%f717, %f681, %f684;
	add.s32 	%r345, %r345, 2;
$L__BB0_45:
	setp.eq.s32 	%p83, %r23, 0;
	@%p83 bra 	$L__BB0_47;
	add.s32 	%r308, %r345, %r9;
	shl.b32 	%r309, %r308, 2;
	add.s32 	%r310, %r6, %r309;
	ld.shared.f32 	%f685, [%r310];
	mad.lo.s32 	%r311, %r345, %r114, %r342;
	shl.b32 	%r312, %r311, 2;
	add.s32 	%r313, %r5, %r312;
	ld.shared.f32 	%f686, [%r313];
	fma.rn.f32 	%f687, %f685, %f686, 0f2EDBE6FF;
	add.f32 	%f717, %f717, %f687;
$L__BB0_47:
	add.s32 	%r314, %r45, %r342;
	mul.wide.s32 	%rd84, %r314, 4;
	add.s64 	%rd85, %rd4, %rd84;
	ld.global.f32 	%f688, [%rd85];
	mul.f32 	%f689, %f9, %f688;
	mul.f32 	%f690, %f717, %f12;
	fma.rn.f32 	%f691, %f11, %f689, %f690;
	st.global.f32 	[%rd85], %f691;
	add.s32 	%r342, %r342, 1;
	setp.eq.s32 	%p84, %r342, %r114;
	@%p84 bra 	$L__BB0_59;
	bra.uni 	$L__BB0_36;
$L__BB0_48:
	.pragma "nounroll";
	add.s32 	%r268, %r45, %r327;
	mul.wide.s32 	%rd77, %r268, 4;
	add.s64 	%rd78, %rd4, %rd77;
	ld.global.f32 	%f532, [%rd78];
	mul.f32 	%f533, %f9, %f532;
	fma.rn.f32 	%f534, %f11, %f533, %f37;
	st.global.f32 	[%rd78], %f534;
	ld.global.f32 	%f535, [%rd78+4];
	mul.f32 	%f536, %f9, %f535;
	fma.rn.f32 	%f537, %f11, %f536, %f37;
	st.global.f32 	[%rd78+4], %f537;
	ld.global.f32 	%f538, [%rd78+8];
	mul.f32 	%f539, %f9, %f538;
	fma.rn.f32 	%f540, %f11, %f539, %f37;
	st.global.f32 	[%rd78+8], %f540;
	ld.global.f32 	%f541, [%rd78+12];
	mul.f32 	%f542, %f9, %f541;
	fma.rn.f32 	%f543, %f11, %f542, %f37;
	st.global.f32 	[%rd78+12], %f543;
	ld.global.f32 	%f544, [%rd78+16];
	mul.f32 	%f545, %f9, %f544;
	fma.rn.f32 	%f546, %f11, %f545, %f37;
	st.global.f32 	[%rd78+16], %f546;
	ld.global.f32 	%f547, [%rd78+20];
	mul.f32 	%f548, %f9, %f547;
	fma.rn.f32 	%f549, %f11, %f548, %f37;
	st.global.f32 	[%rd78+20], %f549;
	ld.global.f32 	%f550, [%rd78+24];
	mul.f32 	%f551, %f9, %f550;
	fma.rn.f32 	%f552, %f11, %f551, %f37;
	st.global.f32 	[%rd78+24], %f552;
	ld.global.f32 	%f553, [%rd78+28];
	mul.f32 	%f554, %f9, %f553;
	fma.rn.f32 	%f555, %f11, %f554, %f37;
	st.global.f32 	[%rd78+28], %f555;
	ld.global.f32 	%f556, [%rd78+32];
	mul.f32 	%f557, %f9, %f556;
	fma.rn.f32 	%f558, %f11, %f557, %f37;
	st.global.f32 	[%rd78+32], %f558;
	ld.global.f32 	%f559, [%rd78+36];
	mul.f32 	%f560, %f9, %f559;
	fma.rn.f32 	%f561, %f11, %f560, %f37;
	st.global.f32 	[%rd78+36], %f561;
	ld.global.f32 	%f562, [%rd78+40];
	mul.f32 	%f563, %f9, %f562;
	fma.rn.f32 	%f564, %f11, %f563, %f37;
	st.global.f32 	[%rd78+40], %f564;
	ld.global.f32 	%f565, [%rd78+44];
	mul.f32 	%f566, %f9, %f565;
	fma.rn.f32 	%f567, %f11, %f566, %f37;
	st.global.f32 	[%rd78+44], %f567;
	ld.global.f32 	%f568, [%rd78+48];
	mul.f32 	%f569, %f9, %f568;
	fma.rn.f32 	%f570, %f11, %f569, %f37;
	st.global.f32 	[%rd78+48], %f570;
	ld.global.f32 	%f571, [%rd78+52];
	mul.f32 	%f572, %f9, %f571;
	fma.rn.f32 	%f573, %f11, %f572, %f37;
	st.global.f32 	[%rd78+52], %f573;
	ld.global.f32 	%f574, [%rd78+56];
	mul.f32 	%f575, %f9, %f574;
	fma.rn.f32 	%f576, %f11, %f575, %f37;
	st.global.f32 	[%rd78+56], %f576;
	ld.global.f32 	%f577, [%rd78+60];
	mul.f32 	%f578, %f9, %f577;
	fma.rn.f32 	%f579, %f11, %f578, %f37;
	st.global.f32 	[%rd78+60], %f579;
	add.s32 	%r327, %r327, 16;
	setp.ne.s32 	%p69, %r327, %r24;
	mov.u32 	%r329, %r24;
	@%p69 bra 	$L__BB0_48;
$L__BB0_49:
	@%p42 bra 	$L__BB0_59;
	add.s32 	%r269, %r14, -1;
	setp.lt.u32 	%p71, %r269, 7;
	@%p71 bra 	$L__BB0_52;
	add.s32 	%r270, %r45, %r329;
	mul.wide.s32 	%rd79, %r270, 4;
	add.s64 	%rd80, %rd4, %rd79;
	ld.global.f32 	%f580, [%rd80];
	mul.f32 	%f581, %f9, %f580;
	mul.f32 	%f582, %f12, 0f00000000;
	fma.rn.f32 	%f583, %f11, %f581, %f582;
	st.global.f32 	[%rd80], %f583;
	ld.global.f32 	%f584, [%rd80+4];
	mul.f32 	%f585, %f9, %f584;
	fma.rn.f32 	%f586, %f11, %f585, %f582;
	st.global.f32 	[%rd80+4], %f586;
	ld.global.f32 	%f587, [%rd80+8];
	mul.f32 	%f588, %f9, %f587;
	fma.rn.f32 	%f589, %f11, %f588, %f582;
	st.global.f32 	[%rd80+8], %f589;
	ld.global.f32 	%f590, [%rd80+12];
	mul.f32 	%f591, %f9, %f590;
	fma.rn.f32 	%f592, %f11, %f591, %f582;
	st.global.f32 	[%rd80+12], %f592;
	ld.global.f32 	%f593, [%rd80+16];
	mul.f32 	%f594, %f9, %f593;
	fma.rn.f32 	%f595, %f11, %f594, %f582;
	st.global.f32 	[%rd80+16], %f595;
	ld.global.f32 	%f596, [%rd80+20];
	mul.f32 	%f597, %f9, %f596;
	fma.rn.f32 	%f598, %f11, %f597, %f582;
	st.global.f32 	[%rd80+20], %f598;
	ld.global.f32 	%f599, [%rd80+24];
	mul.f32 	%f600, %f9, %f599;
	fma.rn.f32 	%f601, %f11, %f600, %f582;
	st.global.f32 	[%rd80+24], %f601;
	ld.global.f32 	%f602, [%rd80+28];
	mul.f32 	%f603, %f9, %f602;
	fma.rn.f32 	%f604, %f11, %f603, %f582;
	st.global.f32 	[%rd80+28], %f604;
	add.s32 	%r329, %r329, 8;
$L__BB0_52:
	setp.eq.s32 	%p72, %r11, 0;
	@%p72 bra 	$L__BB0_59;
	setp.lt.u32 	%p73, %r12, 3;
	@%p73 bra 	$L__BB0_55;
	add.s32 	%r271, %r45, %r329;
	mul.wide.s32 	%rd81, %r271, 4;
	add.s64 	%rd82, %rd4, %rd81;
	ld.global.f32 	%f605, [%rd82];
	mul.f32 	%f606, %f9, %f605;
	mul.f32 	%f607, %f12, 0f00000000;
	fma.rn.f32 	%f608, %f11, %f606, %f607;
	st.global.f32 	[%rd82], %f608;
	ld.global.f32 	%f609, [%rd82+4];
	mul.f32 	%f610, %f9, %f609;
	fma.rn.f32 	%f611, %f11, %f610, %f607;
	st.global.f32 	[%rd82+4], %f611;
	ld.global.f32 	%f612, [%rd82+8];
	mul.f32 	%f613, %f9, %f612;
	fma.rn.f32 	%f614, %f11, %f613, %f607;
	st.global.f32 	[%rd82+8], %f614;
	ld.global.f32 	%f615, [%rd82+12];
	mul.f32 	%f616, %f9, %f615;
	fma.rn.f32 	%f617, %f11, %f616, %f607;
	st.global.f32 	[%rd82+12], %f617;
	add.s32 	%r329, %r329, 4;
$L__BB0_55:
	setp.eq.s32 	%p74, %r13, 0;
	@%p74 bra 	$L__BB0_59;
	setp.eq.s32 	%p75, %r13, 1;
	add.s32 	%r272, %r45, %r329;
	mul.wide.s32 	%rd83, %r272, 4;
	add.s64 	%rd9, %rd4, %rd83;
	ld.global.f32 	%f618, [%rd9];
	mul.f32 	%f619, %f9, %f618;
	mul.f32 	%f13, %f12, 0f00000000;
	fma.rn.f32 	%f620, %f11, %f619, %f13;
	st.global.f32 	[%rd9], %f620;
	@%p75 bra 	$L__BB0_59;
	setp.eq.s32 	%p76, %r13, 2;
	ld.global.f32 	%f621, [%rd9+4];
	mul.f32 	%f622, %f9, %f621;
	fma.rn.f32 	%f623, %f11, %f622, %f13;
	st.global.f32 	[%rd9+4], %f623;
	@%p76 bra 	$L__BB0_59;
	ld.global.f32 	%f624, [%rd9+8];
	mul.f32 	%f625, %f9, %f624;
	fma.rn.f32 	%f626, %f11, %f625, %f13;
	st.global.f32 	[%rd9+8], %f626;
$L__BB0_59:
	st.global.f32 	[%rd7], %f8;
	st.global.f32 	[%rd8], %f10;
	add.s32 	%r324, %r324, 1;
	setp.eq.s32 	%p85, %r324, %r117;
	@%p85 bra 	$L__BB0_120;
	bra.uni 	$L__BB0_17;
$L__BB0_60:
	setp.lt.u32 	%p60, %r15, 7;
	mov.f32 	%f694, 0f00000000;
	mov.b32 	%r332, 0;
	@%p60 bra 	$L__BB0_63;
	mov.f32 	%f694, 0f00000000;
	mov.b32 	%r326, 0;
$L__BB0_62:
	.pragma "nounroll";
	add.s32 	%r254, %r326, %r9;
	shl.b32 	%r255, %r254, 2;
	add.s32 	%r256, %r6, %r255;
	ld.shared.f32 	%f450, [%r256];
	sub.f32 	%f451, %f450, %f2;
	mul.f32 	%f452, %f451, 0f3FB8AA3B;
	ex2.approx.f32 	%f453, %f452;
	st.shared.f32 	[%r256], %f453;
	add.f32 	%f454, %f694, %f453;
	ld.shared.f32 	%f455, [%r256+4];
	sub.f32 	%f456, %f455, %f2;
	mul.f32 	%f457, %f456, 0f3FB8AA3B;
	ex2.approx.f32 	%f458, %f457;
	st.shared.f32 	[%r256+4], %f458;
	add.f32 	%f459, %f454, %f458;
	ld.shared.f32 	%f460, [%r256+8];
	sub.f32 	%f461, %f460, %f2;
	mul.f32 	%f462, %f461, 0f3FB8AA3B;
	ex2.approx.f32 	%f463, %f462;
	st.shared.f32 	[%r256+8], %f463;
	add.f32 	%f464, %f459, %f463;
	ld.shared.f32 	%f465, [%r256+12];
	sub.f32 	%f466, %f465, %f2;
	mul.f32 	%f467, %f466, 0f3FB8AA3B;
	ex2.approx.f32 	%f468, %f467;
	st.shared.f32 	[%r256+12], %f468;
	add.f32 	%f469, %f464, %f468;
	ld.shared.f32 	%f470, [%r256+16];
	sub.f32 	%f471, %f470, %f2;
	mul.f32 	%f472, %f471, 0f3FB8AA3B;
	ex2.approx.f32 	%f473, %f472;
	st.shared.f32 	[%r256+16], %f473;
	add.f32 	%f474, %f469, %f473;
	ld.shared.f32 	%f475, [%r256+20];
	sub.f32 	%f476, %f475, %f2;
	mul.f32 	%f477, %f476, 0f3FB8AA3B;
	ex2.approx.f32 	%f478, %f477;
	st.shared.f32 	[%r256+20], %f478;
	add.f32 	%f479, %f474, %f478;
	ld.shared.f32 	%f480, [%r256+24];
	sub.f32 	%f481, %f480, %f2;
	mul.f32 	%f482, %f481, 0f3FB8AA3B;
	ex2.approx.f32 	%f483, %f482;
	st.shared.f32 	[%r256+24], %f483;
	add.f32 	%f484, %f479, %f483;
	ld.shared.f32 	%f485, [%r256+28];
	sub.f32 	%f486, %f485, %f2;
	mul.f32 	%f487, %f486, 0f3FB8AA3B;
	ex2.approx.f32 	%f488, %f487;
	st.shared.f32 	[%r256+28], %f488;
	add.f32 	%f694, %f484, %f488;
	add.s32 	%r326, %r326, 8;
	setp.eq.s32 	%p61, %r326, %r22;
	mov.u32 	%r332, %r22;
	@%p61 bra 	$L__BB0_63;
	bra.uni 	$L__BB0_62;
$L__BB0_63:
	setp.eq.s32 	%p62, %r16, 0;
	@%p62 bra 	$L__BB0_34;
	setp.lt.u32 	%p63, %r17, 3;
	@%p63 bra 	$L__BB0_66;
	add.s32 	%r257, %r332, %r9;
	shl.b32 	%r258, %r257, 2;
	add.s32 	%r259, %r6, %r258;
	ld.shared.f32 	%f490, [%r259];
	sub.f32 	%f491, %f490, %f2;
	mul.f32 	%f492, %f491, 0f3FB8AA3B;
	ex2.approx.f32 	%f493, %f492;
	st.shared.f32 	[%r259], %f493;
	add.f32 	%f494, %f694, %f493;
	ld.shared.f32 	%f495, [%r259+4];
	sub.f32 	%f496, %f495, %f2;
	mul.f32 	%f497, %f496, 0f3FB8AA3B;
	ex2.approx.f32 	%f498, %f497;
	st.shared.f32 	[%r259+4], %f498;
	add.f32 	%f499, %f494, %f498;
	ld.shared.f32 	%f500, [%r259+8];
	sub.f32 	%f501, %f500, %f2;
	mul.f32 	%f502, %f501, 0f3FB8AA3B;
	ex2.approx.f32 	%f503, %f502;
	st.shared.f32 	[%r259+8], %f503;
	add.f32 	%f504, %f499, %f503;
	ld.shared.f32 	%f505, [%r259+12];
	sub.f32 	%f506, %f505, %f2;
	mul.f32 	%f507, %f506, 0f3FB8AA3B;
	ex2.approx.f32 	%f508, %f507;
	st.shared.f32 	[%r259+12], %f508;
	add.f32 	%f694, %f504, %f508;
	add.s32 	%r332, %r332, 4;
$L__BB0_66:
	setp.eq.s32 	%p64, %r18, 0;
	@%p64 bra 	$L__BB0_34;
	setp.eq.s32 	%p65, %r19, 0;
	@%p65 bra 	$L__BB0_69;
	add.s32 	%r260, %r332, %r9;
	shl.b32 	%r261, %r260, 2;
	add.s32 	%r262, %r6, %r261;
	ld.shared.f32 	%f510, [%r262];
	sub.f32 	%f511, %f510, %f2;
	mul.f32 	%f512, %f511, 0f3FB8AA3B;
	ex2.approx.f32 	%f513, %f512;
	st.shared.f32 	[%r262], %f513;
	add.f32 	%f514, %f694, %f513;
	ld.shared.f32 	%f515, [%r262+4];
	sub.f32 	%f516, %f515, %f2;
	mul.f32 	%f517, %f516, 0f3FB8AA3B;
	ex2.approx.f32 	%f518, %f517;
	st.shared.f32 	[%r262+4], %f518;
	add.f32 	%f694, %f514, %f518;
	add.s32 	%r332, %r332, 2;
$L__BB0_69:
	setp.eq.s32 	%p66, %r23, 0;
	@%p66 bra 	$L__BB0_34;
	add.s32 	%r263, %r332, %r9;
	shl.b32 	%r264, %r263, 2;
	add.s32 	%r265, %r6, %r264;
	ld.shared.f32 	%f519, [%r265];
	sub.f32 	%f520, %f519, %f2;
	mul.f32 	%f521, %f520, 0f3FB8AA3B;
	ex2.approx.f32 	%f522, %f521;
	st.shared.f32 	[%r265], %f522;
	add.f32 	%f694, %f694, %f522;
	bra.uni 	$L__BB0_34;
$L__BB0_71:
	add.s32 	%r202, %r14, -1;
	setp.lt.u32 	%p43, %r202, 7;
	@%p43 bra 	$L__BB0_73;
	add.s32 	%r203, %r45, %r335;
	mul.wide.s32 	%rd71, %r203, 4;
	add.s64 	%rd72, %rd3, %rd71;
	ld.global.f32 	%f382, [%rd72];
	add.s32 	%r204, %r335, %r7;
	shl.b32 	%r205, %r204, 2;
	mov.u32 	%r206, shared_memory;
	add.s32 	%r207, %r206, %r205;
	st.shared.f32 	[%r207], %f382;
	ld.global.f32 	%f383, [%rd72+4];
	st.shared.f32 	[%r207+4], %f383;
	ld.global.f32 	%f384, [%rd72+8];
	st.shared.f32 	[%r207+8], %f384;
	ld.global.f32 	%f385, [%rd72+12];
	st.shared.f32 	[%r207+12], %f385;
	ld.global.f32 	%f386, [%rd72+16];
	st.shared.f32 	[%r207+16], %f386;
	ld.global.f32 	%f387, [%rd72+20];
	st.shared.f32 	[%r207+20], %f387;
	ld.global.f32 	%f388, [%rd72+24];
	st.shared.f32 	[%r207+24], %f388;
	ld.global.f32 	%f389, [%rd72+28];
	st.shared.f32 	[%r207+28], %f389;
	add.s32 	%r335, %r335, 8;
$L__BB0_73:
	setp.eq.s32 	%p44, %r11, 0;
	@%p44 bra 	$L__BB0_21;
	setp.lt.u32 	%p45, %r12, 3;
	@%p45 bra 	$L__BB0_76;
	add.s32 	%r208, %r45, %r335;
	mul.wide.s32 	%rd73, %r208, 4;
	add.s64 	%rd74, %rd3, %rd73;
	ld.global.f32 	%f390, [%rd74];
	add.s32 	%r209, %r335, %r7;
	shl.b32 	%r210, %r209, 2;
	mov.u32 	%r211, shared_memory;
	add.s32 	%r212, %r211, %r210;
	st.shared.f32 	[%r212], %f390;
	ld.global.f32 	%f391, [%rd74+4];
	st.shared.f32 	[%r212+4], %f391;
	ld.global.f32 	%f392, [%rd74+8];
	st.shared.f32 	[%r212+8], %f392;
	ld.global.f32 	%f393, [%rd74+12];
	st.shared.f32 	[%r212+12], %f393;
	add.s32 	%r335, %r335, 4;
$L__BB0_76:
	setp.eq.s32 	%p46, %r13, 0;
	@%p46 bra 	$L__BB0_21;
	setp.eq.s32 	%p47, %r13, 1;
	add.s32 	%r213, %r45, %r335;
	mul.wide.s32 	%rd75, %r213, 4;
	add.s64 	%rd10, %rd3, %rd75;
	ld.global.f32 	%f394, [%rd10];
	add.s32 	%r214, %r335, %r7;
	shl.b32 	%r215, %r214, 2;
	mov.u32 	%r216, shared_memory;
	add.s32 	%r67, %r216, %r215;
	st.shared.f32 	[%r67], %f394;
	@%p47 bra 	$L__BB0_21;
	setp.eq.s32 	%p48, %r13, 2;
	ld.global.f32 	%f395, [%rd10+4];
	st.shared.f32 	[%r67+4], %f395;
	@%p48 bra 	$L__BB0_21;
	ld.global.f32 	%f396, [%rd10+8];
	st.shared.f32 	[%r67+8], %f396;
	bra.uni 	$L__BB0_21;
$L__BB0_80:
	mul.f32 	%f445, %f76, %f709;
	add.s32 	%r249, %r337, %r9;
	shl.b32 	%r250, %r249, 2;
	add.s32 	%r251, %r6, %r250;
	st.shared.f32 	[%r251], %f445;
	setp.gt.f32 	%p57, %f445, %f701;
	selp.f32 	%f701, %f445, %f701, %p57;
	add.s32 	%r337, %r337, 1;
	setp.eq.s32 	%p58, %r337, %r115;
	@%p58 bra 	$L__BB0_81;
	bra.uni 	$L__BB0_23;
$L__BB0_81:
	setp.gt.s32 	%p59, %r115, 0;
	mov.f32 	%f694, 0f00000000;
	@%p59 bra 	$L__BB0_60;
	bra.uni 	$L__BB0_34;
$L__BB0_82:
	mov.b32 	%r329, 0;
	@%p40 bra 	$L__BB0_49;
	mul.f32 	%f37, %f12, 0f00000000;
	mov.b32 	%r327, 0;
	bra.uni 	$L__BB0_48;
$L__BB0_84:
	setp.lt.s32 	%p12, %r115, 1;
	@%p12 bra 	$L__BB0_109;
	mov.b32 	%r347, 0;
$L__BB0_86:
	setp.lt.u32 	%p21, %r115, 8;
	mad.lo.s32 	%r165, %r347, %r116, %r8;
	mul.wide.s32 	%rd68, %r165, 4;
	add.s64 	%rd11, %rd6, %rd68;
	ld.global.f32 	%f50, [%rd11];
	add.s64 	%rd12, %rd5, %rd68;
	ld.global.f32 	%f51, [%rd12];
	mov.f32 	%f733, 0fE0AD78EC;
	mov.b32 	%r354, 0;
	@%p21 bra 	$L__BB0_89;
	mov.f32 	%f733, 0fE0AD78EC;
	mov.b32 	%r348, 0;
$L__BB0_88:
	.pragma "nounroll";
	add.s32 	%r167, %r348, %r9;
	shl.b32 	%r168, %r167, 2;
	add.s32 	%r169, %r6, %r168;
	st.shared.f32 	[%r169], %f1;
	setp.gt.f32 	%p22, %f1, %f733;
	selp.f32 	%f733, %f1, %f733, %p22;
	st.shared.f32 	[%r169+4], %f1;
	st.shared.f32 	[%r169+8], %f1;
	st.shared.f32 	[%r169+12], %f1;
	st.shared.f32 	[%r169+16], %f1;
	st.shared.f32 	[%r169+20], %f1;
	st.shared.f32 	[%r169+24], %f1;
	st.shared.f32 	[%r169+28], %f1;
	add.s32 	%r348, %r348, 8;
	setp.eq.s32 	%p23, %r348, %r22;
	mov.u32 	%r354, %r22;
	@%p23 bra 	$L__BB0_89;
	bra.uni 	$L__BB0_88;
$L__BB0_89:
	setp.eq.s32 	%p24, %r16, 0;
	@%p24 bra 	$L__BB0_97;
	setp.lt.u32 	%p25, %r17, 3;
	@%p25 bra 	$L__BB0_92;
	add.s32 	%r170, %r354, %r9;
	shl.b32 	%r171, %r170, 2;
	add.s32 	%r172, %r6, %r171;
	st.shared.f32 	[%r172], %f1;
	setp.gt.f32 	%p26, %f1, %f733;
	selp.f32 	%f733, %f1, %f733, %p26;
	st.shared.f32 	[%r172+4], %f1;
	st.shared.f32 	[%r172+8], %f1;
	st.shared.f32 	[%r172+12], %f1;
	add.s32 	%r354, %r354, 4;
$L__BB0_92:
	setp.eq.s32 	%p27, %r18, 0;
	@%p27 bra 	$L__BB0_97;
	setp.eq.s32 	%p28, %r19, 0;
	@%p28 bra 	$L__BB0_95;
	add.s32 	%r173, %r354, %r9;
	shl.b32 	%r174, %r173, 2;
	add.s32 	%r175, %r6, %r174;
	st.shared.f32 	[%r175], %f1;
	setp.gt.f32 	%p29, %f1, %f733;
	selp.f32 	%f733, %f1, %f733, %p29;
	st.shared.f32 	[%r175+4], %f1;
	add.s32 	%r354, %r354, 2;
$L__BB0_95:
	setp.eq.s32 	%p30, %r23, 0;
	@%p30 bra 	$L__BB0_97;
	add.s32 	%r176, %r354, %r9;
	shl.b32 	%r177, %r176, 2;
	add.s32 	%r178, %r6, %r177;
	st.shared.f32 	[%r178], %f1;
	setp.gt.f32 	%p31, %f1, %f733;
	selp.f32 	%f733, %f1, %f733, %p31;
$L__BB0_97:
	setp.lt.u32 	%p32, %r15, 7;
	mov.f32 	%f720, 0f00000000;
	mov.b32 	%r351, 0;
	@%p32 bra 	$L__BB0_98;
	bra.uni 	$L__BB0_107;
$L__BB0_98:
	@%p24 bra 	$L__BB0_106;
	setp.lt.u32 	%p35, %r17, 3;
	@%p35 bra 	$L__BB0_101;
	add.s32 	%r184, %r351, %r9;
	shl.b32 	%r185, %r184, 2;
	add.s32 	%r186, %r6, %r185;
	ld.shared.f32 	%f324, [%r186];
	sub.f32 	%f325, %f324, %f50;
	mul.f32 	%f326, %f325, 0f3FB8AA3B;
	ex2.approx.f32 	%f327, %f326;
	st.shared.f32 	[%r186], %f327;
	add.f32 	%f328, %f720, %f327;
	ld.shared.f32 	%f329, [%r186+4];
	sub.f32 	%f330, %f329, %f50;
	mul.f32 	%f331, %f330, 0f3FB8AA3B;
	ex2.approx.f32 	%f332, %f331;
	st.shared.f32 	[%r186+4], %f332;
	add.f32 	%f333, %f328, %f332;
	ld.shared.f32 	%f334, [%r186+8];
	sub.f32 	%f335, %f334, %f50;
	mul.f32 	%f336, %f335, 0f3FB8AA3B;
	ex2.approx.f32 	%f337, %f336;
	st.shared.f32 	[%r186+8], %f337;
	add.f32 	%f338, %f333, %f337;
	ld.shared.f32 	%f339, [%r186+12];
	sub.f32 	%f340, %f339, %f50;
	mul.f32 	%f341, %f340, 0f3FB8AA3B;
	ex2.approx.f32 	%f342, %f341;
	st.shared.f32 	[%r186+12], %f342;
	add.f32 	%f720, %f338, %f342;
	add.s32 	%r351, %r351, 4;
$L__BB0_101:
	setp.eq.s32 	%p36, %r18, 0;
	@%p36 bra 	$L__BB0_106;
	setp.eq.s32 	%p37, %r19, 0;
	@%p37 bra 	$L__BB0_104;
	add.s32 	%r187, %r351, %r9;
	shl.b32 	%r188, %r187, 2;
	add.s32 	%r189, %r6, %r188;
	ld.shared.f32 	%f344, [%r189];
	sub.f32 	%f345, %f344, %f50;
	mul.f32 	%f346, %f345, 0f3FB8AA3B;
	ex2.approx.f32 	%f347, %f346;
	st.shared.f32 	[%r189], %f347;
	add.f32 	%f348, %f720, %f347;
	ld.shared.f32 	%f349, [%r189+4];
	sub.f32 	%f350, %f349, %f50;
	mul.f32 	%f351, %f350, 0f3FB8AA3B;
	ex2.approx.f32 	%f352, %f351;
	st.shared.f32 	[%r189+4], %f352;
	add.f32 	%f720, %f348, %f352;
	add.s32 	%r351, %r351, 2;
$L__BB0_104:
	setp.eq.s32 	%p38, %r23, 0;
	@%p38 bra 	$L__BB0_106;
	add.s32 	%r190, %r351, %r9;
	shl.b32 	%r191, %r190, 2;
	add.s32 	%r192, %r6, %r191;
	ld.shared.f32 	%f353, [%r192];
	sub.f32 	%f354, %f353, %f50;
	mul.f32 	%f355, %f354, 0f3FB8AA3B;
	ex2.approx.f32 	%f356, %f355;
	st.shared.f32 	[%r192], %f356;
	add.f32 	%f720, %f720, %f356;
$L__BB0_106:
	max.f32 	%f357, %f50, %f733;
	sub.f32 	%f358, %f50, %f357;
	mul.f32 	%f359, %f358, 0f3FB8AA3B;
	ex2.approx.f32 	%f360, %f359;
	sub.f32 	%f361, %f733, %f357;
	mul.f32 	%f362, %f361, 0f3FB8AA3B;
	ex2.approx.f32 	%f363, %f362;
	mul.f32 	%f364, %f720, %f363;
	fma.rn.f32 	%f365, %f51, %f360, %f364;
	st.global.f32 	[%rd11], %f357;
	st.global.f32 	[%rd12], %f365;
	add.s32 	%r347, %r347, 1;
	setp.eq.s32 	%p39, %r347, %r117;
	@%p39 bra 	$L__BB0_120;
	bra.uni 	$L__BB0_86;
$L__BB0_107:
	mov.f32 	%f720, 0f00000000;
	mov.b32 	%r349, 0;
$L__BB0_108:
	.pragma "nounroll";
	add.s32 	%r181, %r349, %r9;
	shl.b32 	%r182, %r181, 2;
	add.s32 	%r183, %r6, %r182;
	ld.shared.f32 	%f284, [%r183];
	sub.f32 	%f285, %f284, %f50;
	mul.f32 	%f286, %f285, 0f3FB8AA3B;
	ex2.approx.f32 	%f287, %f286;
	st.shared.f32 	[%r183], %f287;
	add.f32 	%f288, %f720, %f287;
	ld.shared.f32 	%f289, [%r183+4];
	sub.f32 	%f290, %f289, %f50;
	mul.f32 	%f291, %f290, 0f3FB8AA3B;
	ex2.approx.f32 	%f292, %f291;
	st.shared.f32 	[%r183+4], %f292;
	add.f32 	%f293, %f288, %f292;
	ld.shared.f32 	%f294, [%r183+8];
	sub.f32 	%f295, %f294, %f50;
	mul.f32 	%f296, %f295, 0f3FB8AA3B;
	ex2.approx.f32 	%f297, %f296;
	st.shared.f32 	[%r183+8], %f297;
	add.f32 	%f298, %f293, %f297;
	ld.shared.f32 	%f299, [%r183+12];
	sub.f32 	%f300, %f299, %f50;
	mul.f32 	%f301, %f300, 0f3FB8AA3B;
	ex2.approx.f32 	%f302, %f301;
	st.shared.f32 	[%r183+12], %f302;
	add.f32 	%f303, %f298, %f302;
	ld.shared.f32 	%f304, [%r183+16];
	sub.f32 	%f305, %f304, %f50;
	mul.f32 	%f306, %f305, 0f3FB8AA3B;
	ex2.approx.f32 	%f307, %f306;
	st.shared.f32 	[%r183+16], %f307;
	add.f32 	%f308, %f303, %f307;
	ld.shared.f32 	%f309, [%r183+20];
	sub.f32 	%f310, %f309, %f50;
	mul.f32 	%f311, %f310, 0f3FB8AA3B;
	ex2.approx.f32 	%f312, %f311;
	st.shared.f32 	[%r183+20], %f312;
	add.f32 	%f313, %f308, %f312;
	ld.shared.f32 	%f314, [%r183+24];
	sub.f32 	%f315, %f314, %f50;
	mul.f32 	%f316, %f315, 0f3FB8AA3B;
	ex2.approx.f32 	%f317, %f316;
	st.shared.f32 	[%r183+24], %f317;
	add.f32 	%f318, %f313, %f317;
	ld.shared.f32 	%f319, [%r183+28];
	sub.f32 	%f320, %f319, %f50;
	mul.f32 	%f321, %f320, 0f3FB8AA3B;
	ex2.approx.f32 	%f322, %f321;
	st.shared.f32 	[%r183+28], %f322;
	add.f32 	%f720, %f318, %f322;
	add.s32 	%r349, %r349, 8;
	setp.eq.s32 	%p33, %r349, %r22;
	mov.u32 	%r351, %r22;
	@%p33 bra 	$L__BB0_98;
	bra.uni 	$L__BB0_108;
$L__BB0_109:
	setp.lt.u32 	%p13, %r117, 8;
	mov.b32 	%r358, 0;
	@%p13 bra 	$L__BB0_112;
	mov.b32 	%r356, 0;
$L__BB0_111:
	.pragma "nounroll";
	mad.lo.s32 	%r156, %r356, %r116, %r8;
	mul.wide.s32 	%rd31, %r156, 4;
	add.s64 	%rd32, %rd6, %rd31;
	ld.global.f32 	%f107, [%rd32];
	add.s64 	%rd33, %rd5, %rd31;
	ld.global.f32 	%f108, [%rd33];
	max.f32 	%f109, %f107, 0fE0AD78EC;
	sub.f32 	%f110, %f107, %f109;
	mul.f32 	%f111, %f110, 0f3FB8AA3B;
	ex2.approx.f32 	%f112, %f111;
	mov.f32 	%f113, 0fE0AD78EC;
	sub.f32 	%f114, %f113, %f109;
	mul.f32 	%f115, %f114, 0f3FB8AA3B;
	ex2.approx.f32 	%f116, %f115;
	mul.f32 	%f117, %f116, 0f00000000;
	fma.rn.f32 	%f118, %f108, %f112, %f117;
	st.global.f32 	[%rd32], %f109;
	st.global.f32 	[%rd33], %f118;
	mul.wide.s32 	%rd34, %r116, 4;
	add.s64 	%rd35, %rd32, %rd34;
	ld.global.f32 	%f119, [%rd35];
	add.s64 	%rd36, %rd33, %rd34;
	ld.global.f32 	%f120, [%rd36];
	max.f32 	%f121, %f119, 0fE0AD78EC;
	sub.f32 	%f122, %f119, %f121;
	mul.f32 	%f123, %f122, 0f3FB8AA3B;
	ex2.approx.f32 	%f124, %f123;
	sub.f32 	%f125, %f113, %f121;
	mul.f32 	%f126, %f125, 0f3FB8AA3B;
	ex2.approx.f32 	%f127, %f126;
	mul.f32 	%f128, %f127, 0f00000000;
	fma.rn.f32 	%f129, %f120, %f124, %f128;
	st.global.f32 	[%rd35], %f121;
	st.global.f32 	[%rd36], %f129;
	add.s64 	%rd37, %rd35, %rd34;
	ld.global.f32 	%f130, [%rd37];
	add.s64 	%rd38, %rd36, %rd34;
	ld.global.f32 	%f131, [%rd38];
	max.f32 	%f132, %f130, 0fE0AD78EC;
	sub.f32 	%f133, %f130, %f132;
	mul.f32 	%f134, %f133, 0f3FB8AA3B;
	ex2.approx.f32 	%f135, %f134;
	sub.f32 	%f136, %f113, %f132;
	mul.f32 	%f137, %f136, 0f3FB8AA3B;
	ex2.approx.f32 	%f138, %f137;
	mul.f32 	%f139, %f138, 0f00000000;
	fma.rn.f32 	%f140, %f131, %f135, %f139;
	st.global.f32 	[%rd37], %f132;
	st.global.f32 	[%rd38], %f140;
	add.s64 	%rd39, %rd37, %rd34;
	ld.global.f32 	%f141, [%rd39];
	add.s64 	%rd40, %rd38, %rd34;
	ld.global.f32 	%f142, [%rd40];
	max.f32 	%f143, %f141, 0fE0AD78EC;
	sub.f32 	%f144, %f141, %f143;
	mul.f32 	%f145, %f144, 0f3FB8AA3B;
	ex2.approx.f32 	%f146, %f145;
	sub.f32 	%f147, %f113, %f143;
	mul.f32 	%f148, %f147, 0f3FB8AA3B;
	ex2.approx.f32 	%f149, %f148;
	mul.f32 	%f150, %f149, 0f00000000;
	fma.rn.f32 	%f151, %f142, %f146, %f150;
	st.global.f32 	[%rd39], %f143;
	st.global.f32 	[%rd40], %f151;
	add.s64 	%rd41, %rd39, %rd34;
	ld.global.f32 	%f152, [%rd41];
	add.s64 	%rd42, %rd40, %rd34;
	ld.global.f32 	%f153, [%rd42];
	max.f32 	%f154, %f152, 0fE0AD78EC;
	sub.f32 	%f155, %f152, %f154;
	mul.f32 	%f156, %f155, 0f3FB8AA3B;
	ex2.approx.f32 	%f157, %f156;
	sub.f32 	%f158, %f113, %f154;
	mul.f32 	%f159, %f158, 0f3FB8AA3B;
	ex2.approx.f32 	%f160, %f159;
	mul.f32 	%f161, %f160, 0f00000000;
	fma.rn.f32 	%f162, %f153, %f157, %f161;
	st.global.f32 	[%rd41], %f154;
	st.global.f32 	[%rd42], %f162;
	add.s64 	%rd43, %rd41, %rd34;
	ld.global.f32 	%f163, [%rd43];
	add.s64 	%rd44, %rd42, %rd34;
	ld.global.f32 	%f164, [%rd44];
	max.f32 	%f165, %f163, 0fE0AD78EC;
	sub.f32 	%f166, %f163, %f165;
	mul.f32 	%f167, %f166, 0f3FB8AA3B;
	ex2.approx.f32 	%f168, %f167;
	sub.f32 	%f169, %f113, %f165;
	mul.f32 	%f170, %f169, 0f3FB8AA3B;
	ex2.approx.f32 	%f171, %f170;
	mul.f32 	%f172, %f171, 0f00000000;
	fma.rn.f32 	%f173, %f164, %f168, %f172;
	st.global.f32 	[%rd43], %f165;
	st.global.f32 	[%rd44], %f173;
	add.s64 	%rd45, %rd43, %rd34;
	ld.global.f32 	%f174, [%rd45];
	add.s64 	%rd46, %rd44, %rd34;
	ld.global.f32 	%f175, [%rd46];
	max.f32 	%f176, %f174, 0fE0AD78EC;
	sub.f32 	%f177, %f174, %f176;
	mul.f32 	%f178, %f177, 0f3FB8AA3B;
	ex2.approx.f32 	%f179, %f178;
	sub.f32 	%f180, %f113, %f176;
	mul.f32 	%f181, %f180, 0f3FB8AA3B;
	ex2.approx.f32 	%f182, %f181;
	mul.f32 	%f183, %f182, 0f00000000;
	fma.rn.f32 	%f184, %f175, %f179, %f183;
	st.global.f32 	[%rd45], %f176;
	st.global.f32 	[%rd46], %f184;
	add.s64 	%rd47, %rd45, %rd34;
	ld.global.f32 	%f185, [%rd47];
	add.s64 	%rd48, %rd46, %rd34;
	ld.global.f32 	%f186, [%rd48];
	max.f32 	%f187, %f185, 0fE0AD78EC;
	sub.f32 	%f188, %f185, %f187;
	mul.f32 	%f189, %f188, 0f3FB8AA3B;
	ex2.approx.f32 	%f190, %f189;
	sub.f32 	%f191, %f113, %f187;
	mul.f32 	%f192, %f191, 0f3FB8AA3B;
	ex2.approx.f32 	%f193, %f192;
	mul.f32 	%f194, %f193, 0f00000000;
	fma.rn.f32 	%f195, %f186, %f190, %f194;
	st.global.f32 	[%rd47], %f187;
	st.global.f32 	[%rd48], %f195;
	add.s32 	%r356, %r356, 8;
	and.b32  	%r358, %r117, 2147483640;
	setp.ne.s32 	%p14, %r356, %r358;
	@%p14 bra 	$L__BB0_111;
$L__BB0_112:
	and.b32  	%r108, %r117, 7;
	setp.eq.s32 	%p15, %r108, 0;
	@%p15 bra 	$L__BB0_120;
	add.s32 	%r157, %r108, -1;
	setp.lt.u32 	%p16, %r157, 3;
	@%p16 bra 	$L__BB0_115;
	mad.lo.s32 	%r158, %r358, %r116, %r8;
	mul.wide.s32 	%rd49, %r158, 4;
	add.s64 	%rd50, %rd6, %rd49;
	ld.global.f32 	%f196, [%rd50];
	add.s64 	%rd51, %rd5, %rd49;
	ld.global.f32 	%f197, [%rd51];
	max.f32 	%f198, %f196, 0fE0AD78EC;
	sub.f32 	%f199, %f196, %f198;
	mul.f32 	%f200, %f199, 0f3FB8AA3B;
	ex2.approx.f32 	%f201, %f200;
	mov.f32 	%f202, 0fE0AD78EC;
	sub.f32 	%f203, %f202, %f198;
	mul.f32 	%f204, %f203, 0f3FB8AA3B;
	ex2.approx.f32 	%f205, %f204;
	mul.f32 	%f206, %f205, 0f00000000;
	fma.rn.f32 	%f207, %f197, %f201, %f206;
	st.global.f32 	[%rd50], %f198;
	st.global.f32 	[%rd51], %f207;
	mul.wide.s32 	%rd52, %r116, 4;
	add.s64 	%rd53, %rd50, %rd52;
	ld.global.f32 	%f208, [%rd53];
	add.s64 	%rd54, %rd51, %rd52;
	ld.global.f32 	%f209, [%rd54];
	max.f32 	%f210, %f208, 0fE0AD78EC;
	sub.f32 	%f211, %f208, %f210;
	mul.f32 	%f212, %f211, 0f3FB8AA3B;
	ex2.approx.f32 	%f213, %f212;
	sub.f32 	%f214, %f202, %f210;
	mul.f32 	%f215, %f214, 0f3FB8AA3B;
	ex2.approx.f32 	%f216, %f215;
	mul.f32 	%f217, %f216, 0f00000000;
	fma.rn.f32 	%f218, %f209, %f213, %f217;
	st.global.f32 	[%rd53], %f210;
	st.global.f32 	[%rd54], %f218;
	add.s64 	%rd55, %rd53, %rd52;
	ld.global.f32 	%f219, [%rd55];
	add.s64 	%rd56, %rd54, %rd52;
	ld.global.f32 	%f220, [%rd56];
	max.f32 	%f221, %f219, 0fE0AD78EC;
	sub.f32 	%f222, %f219, %f221;
	mul.f32 	%f223, %f222, 0f3FB8AA3B;
	ex2.approx.f32 	%f224, %f223;
	sub.f32 	%f225, %f202, %f221;
	mul.f32 	%f226, %f225, 0f3FB8AA3B;
	ex2.approx.f32 	%f227, %f226;
	mul.f32 	%f228, %f227, 0f00000000;
	fma.rn.f32 	%f229, %f220, %f224, %f228;
	st.global.f32 	[%rd55], %f221;
	st.global.f32 	[%rd56], %f229;
	add.s64 	%rd57, %rd55, %rd52;
	ld.global.f32 	%f230, [%rd57];
	add.s64 	%rd58, %rd56, %rd52;
	ld.global.f32 	%f231, [%rd58];
	max.f32 	%f232, %f230, 0fE0AD78EC;
	sub.f32 	%f233, %f230, %f232;
	mul.f32 	%f234, %f233, 0f3FB8AA3B;
	ex2.approx.f32 	%f235, %f234;
	sub.f32 	%f236, %f202, %f232;
	mul.f32 	%f237, %f236, 0f3FB8AA3B;
	ex2.approx.f32 	%f238, %f237;
	mul.f32 	%f239, %f238, 0f00000000;
	fma.rn.f32 	%f240, %f231, %f235, %f239;
	st.global.f32 	[%rd57], %f232;
	st.global.f32 	[%rd58], %f240;
	add.s32 	%r358, %r358, 4;
$L__BB0_115:
	and.b32  	%r159, %r117, 3;
	setp.eq.s32 	%p17, %r159, 0;
	@%p17 bra 	$L__BB0_120;
	setp.eq.s32 	%p18, %r159, 1;
	@%p18 bra 	$L__BB0_118;
	mad.lo.s32 	%r160, %r358, %r116, %r8;
	mul.wide.s32 	%rd59, %r160, 4;
	add.s64 	%rd60, %rd6, %rd59;
	ld.global.f32 	%f241, [%rd60];
	add.s64 	%rd61, %rd5, %rd59;
	ld.global.f32 	%f242, [%rd61];
	max.f32 	%f243, %f241, 0fE0AD78EC;
	sub.f32 	%f244, %f241, %f243;
	mul.f32 	%f245, %f244, 0f3FB8AA3B;
	ex2.approx.f32 	%f246, %f245;
	mov.f32 	%f247, 0fE0AD78EC;
	sub.f32 	%f248, %f247, %f243;
	mul.f32 	%f249, %f248, 0f3FB8AA3B;
	ex2.approx.f32 	%f250, %f249;
	mul.f32 	%f251, %f250, 0f00000000;
	fma.rn.f32 	%f252, %f242, %f246, %f251;
	st.global.f32 	[%rd60], %f243;
	st.global.f32 	[%rd61], %f252;
	mul.wide.s32 	%rd62, %r116, 4;
	add.s64 	%rd63, %rd60, %rd62;
	ld.global.f32 	%f253, [%rd63];
	add.s64 	%rd64, %rd61, %rd62;
	ld.global.f32 	%f254, [%rd64];
	max.f32 	%f255, %f253, 0fE0AD78EC;
	sub.f32 	%f256, %f253, %f255;
	mul.f32 	%f257, %f256, 0f3FB8AA3B;
	ex2.approx.f32 	%f258, %f257;
	sub.f32 	%f259, %f247, %f255;
	mul.f32 	%f260, %f259, 0f3FB8AA3B;
	ex2.approx.f32 	%f261, %f260;
	mul.f32 	%f262, %f261, 0f00000000;
	fma.rn.f32 	%f263, %f254, %f258, %f262;
	st.global.f32 	[%rd63], %f255;
	st.global.f32 	[%rd64], %f263;
	add.s32 	%r358, %r358, 2;
$L__BB0_118:
	and.b32  	%r161, %r117, 1;
	setp.eq.b32 	%p19, %r161, 1;
	not.pred 	%p20, %p19;
	@%p20 bra 	$L__BB0_120;
	mad.lo.s32 	%r162, %r358, %r116, %r8;
	mul.wide.s32 	%rd65, %r162, 4;
	add.s64 	%rd66, %rd6, %rd65;
	ld.global.f32 	%f264, [%rd66];
	add.s64 	%rd67, %rd5, %rd65;
	ld.global.f32 	%f265, [%rd67];
	max.f32 	%f266, %f264, 0fE0AD78EC;
	sub.f32 	%f267, %f264, %f266;
	mul.f32 	%f268, %f267, 0f3FB8AA3B;
	ex2.approx.f32 	%f269, %f268;
	mov.f32 	%f270, 0fE0AD78EC;
	sub.f32 	%f271, %f270, %f266;
	mul.f32 	%f272, %f271, 0f3FB8AA3B;
	ex2.approx.f32 	%f273, %f272;
	mul.f32 	%f274, %f273, 0f00000000;
	fma.rn.f32 	%f275, %f265, %f269, %f274;
	st.global.f32 	[%rd66], %f266;
	st.global.f32 	[%rd67], %f275;
$L__BB0_120:
	ld.param.u32 	%r315, [_Z21FlashAttentionForwardPKfS0_S0_PfiiiiiifS1_S1__param_9];
	bar.sync 	0;
	add.s32 	%r316, %r316, 1;
	setp.ne.s32 	%p86, %r316, %r315;
	@%p86 bra 	$L__BB0_2;
$L__BB0_121:
	ret;

}


// ===== COMPILED SASS (sm_100) =====

	.target	sm_100

	.elftype	@"ET_EXEC"


//--------------------- .note.nv.tkinfo           --------------------------
	.section	.note.nv.tkinfo,"",@"SHT_NOTE"
	.sectionflags	@"SHF_NOTE_NV_TKINFO"
	.tkinfo
        /*0018*/ 	.word	0x00000002
        /*0030*/ 	.string	""
        /*0030*/ 	.string	"ptxas"
        /*0030*/ 	.string	"Cuda compilation tools, release 13.0, V13.0.88"
        /*0030*/ 	.string	"Build cuda_13.0.r13.0/compiler.36424714_0"
        /*0030*/ 	.string	"-arch sm_100 -m 64 "



//--------------------- .note.nv.cuinfo           --------------------------
	.section	.note.nv.cuinfo,"",@"SHT_NOTE"
	.sectionflags	@"SHF_NOTE_NV_CUINFO"
        /*0018*/ 	.short	0x0002
        /*001a*/ 	.short	0x0064
        /*001c*/ 	.short	0x0082
	.zero		2


//--------------------- .nv.info                  --------------------------
	.section	.nv.info,"",@"SHT_CUDA_INFO"
	.align	4


	//----- nvinfo : EIATTR_REGCOUNT
	.align		4
        /*0000*/ 	.byte	0x04, 0x2f
        /*0002*/ 	.short	(.L_1 - .L_0)
	.align		4
.L_0:
        /*0004*/ 	.word	index@(_Z21FlashAttentionForwardPKfS0_S0_PfiiiiiifS1_S1_)
        /*0008*/ 	.word	0x00000020


	//----- nvinfo : EIATTR_FRAME_SIZE
	.align		4
.L_1:
        /*000c*/ 	.byte	0x04, 0x11
        /*000e*/ 	.short	(.L_3 - .L_2)
	.align		4
.L_2:
        /*0010*/ 	.word	index@($__internal_0_$__cuda_sm20_rcp_rn_f32_slowpath)
        /*0014*/ 	.word	0x00000000


	//----- nvinfo : EIATTR_FRAME_SIZE
	.align		4
.L_3:
        /*0018*/ 	.byte	0x04, 0x11
        /*001a*/ 	.short	(.L_5 - .L_4)
	.align		4
.L_4:
        /*001c*/ 	.word	index@(_Z21FlashAttentionForwardPKfS0_S0_PfiiiiiifS1_S1_)
        /*0020*/ 	.word	0x00000000


	//----- nvinfo : EIATTR_MIN_STACK_SIZE
	.align		4
.L_5:
        /*0024*/ 	.byte	0x04, 0x12
        /*0026*/ 	.short	(.L_7 - .L_6)
	.align		4
.L_6:
        /*0028*/ 	.word	index@(_Z21FlashAttentionForwardPKfS0_S0_PfiiiiiifS1_S1_)
        /*002c*/ 	.word	0x00000000
.L_7:


//--------------------- .nv.compat                --------------------------
	.section	.nv.compat,"",@"SHT_CUDA_COMPAT_INFO"
	.align	4
        /*0000*/ 	.byte	0x02, 0x09, 0x00, 0x00, 0x02, 0x02, 0x01, 0x00, 0x02, 0x05, 0x05, 0x00, 0x03, 0x07, 0x01, 0x01
        /*0010*/ 	.byte	0x02, 0x03, 0x00, 0x00, 0x02, 0x06, 0x01, 0x00, 0x04, 0x0b, 0x08, 0x00, 0x01, 0x00, 0x00, 0x00
        /*0020*/ 	.byte	0x00, 0x00, 0x00, 0x00


//--------------------- .nv.info._Z21FlashAttentionForwardPKfS0_S0_PfiiiiiifS1_S1_ --------------------------
	.section	.nv.info._Z21FlashAttentionForwardPKfS0_S0_PfiiiiiifS1_S1_,"",@"SHT_CUDA_INFO"
	.sectionflags	@""
	.align	4


	//----- nvinfo : EIATTR_CUDA_API_VERSION
	.align		4
        /*0000*/ 	.byte	0x04, 0x37
        /*0002*/ 	.short	(.L_9 - .L_8)
.L_8:
        /*0004*/ 	.word	0x00000082


	//----- nvinfo : EIATTR_KPARAM_INFO
	.align		4
.L_9:
        /*0008*/ 	.byte	0x04, 0x17
        /*000a*/ 	.short	(.L_11 - .L_10)
.L_10:
        /*000c*/ 	.word	0x00000000
        /*0010*/ 	.short	0x000c
        /*0012*/ 	.short	0x0048
        /*0014*/ 	.byte	0x00, 0xf5, 0x21, 0x00


	//----- nvinfo : EIATTR_KPARAM_INFO
	.align		4
.L_11:
        /*0018*/ 	.byte	0x04, 0x17
        /*001a*/ 	.short	(.L_13 - .L_12)
.L_12:
        /*001c*/ 	.word	0x00000000
        /*0020*/ 	.short	0x000b
        /*0022*/ 	.short	0x0040
        /*0024*/ 	.byte	0x00, 0xf5, 0x21, 0x00


	//----- nvinfo : EIATTR_KPARAM_INFO
	.align		4
.L_13:
        /*0028*/ 	.byte	0x04, 0x17
        /*002a*/ 	.short	(.L_15 - .L_14)
.L_14:
        /*002c*/ 	.word	0x00000000
        /*0030*/ 	.short	0x000a
        /*0032*/ 	.short	0x0038
        /*0034*/ 	.byte	0x00, 0xf0, 0x11, 0x00


	//----- nvinfo : EIATTR_KPARAM_INFO
	.align		4
.L_15:
        /*0038*/ 	.byte	0x04, 0x17
        /*003a*/ 	.short	(.L_17 - .L_16)
.L_16:
        /*003c*/ 	.word	0x00000000
        /*0040*/ 	.short	0x0009
        /*0042*/ 	.short	0x0034
        /*0044*/ 	.byte	0x00, 0xf0, 0x11, 0x00


	//----- nvinfo : EIATTR_KPARAM_INFO
	.align		4
.L_17:
        /*0048*/ 	.byte	0x04, 0x17
        /*004a*/ 	.short	(.L_19 - .L_18)
.L_18:
        /*004c*/ 	.word	0x00000000
        /*0050*/ 	.short	0x0008
        /*0052*/ 	.short	0x0030
        /*0054*/ 	.byte	0x00, 0xf0, 0x11, 0x00


	//----- nvinfo : EIATTR_KPARAM_INFO
	.align		4
.L_19:
        /*0058*/ 	.byte	0x04, 0x17
        /*005a*/ 	.short	(.L_21 - .L_20)
.L_20:
        /*005c*/ 	.word	0x00000000
        /*0060*/ 	.short	0x0007
        /*0062*/ 	.short	0x002c
        /*0064*/ 	.byte	0x00, 0xf0, 0x11, 0x00


	//----- nvinfo : EIATTR_KPARAM_INFO
	.align		4
.L_21:
        /*0068*/ 	.byte	0x04, 0x17
        /*006a*/ 	.short	(.L_23 - .L_22)
.L_22:
        /*006c*/ 	.word	0x00000000
        /*0070*/ 	.short	0x0006
        /*0072*/ 	.short	0x0028
        /*0074*/ 	.byte	0x00, 0xf0, 0x11, 0x00


	//----- nvinfo : EIATTR_KPARAM_INFO
	.align		4
.L_23:
        /*0078*/ 	.byte	0x04, 0x17
        /*007a*/ 	.short	(.L_25 - .L_24)
.L_24:
        /*007c*/ 	.word	0x00000000
        /*0080*/ 	.short	0x0005
        /*0082*/ 	.short	0x0024
        /*0084*/ 	.byte	0x00, 0xf0, 0x11, 0x00


	//----- nvinfo : EIATTR_KPARAM_INFO
	.align		4
.L_25:
        /*0088*/ 	.byte	0x04, 0x17
        /*008a*/ 	.short	(.L_27 - .L_26)
.L_26:
        /*008c*/ 	.word	0x00000000
        /*0090*/ 	.short	0x0004
        /*0092*/ 	.short	0x0020
        /*0094*/ 	.byte	0x00, 0xf0, 0x11, 0x00


	//----- nvinfo : EIATTR_KPARAM_INFO
	.align		4
.L_27:
        /*0098*/ 	.byte	0x04, 0x17
        /*009a*/ 	.short	(.L_29 - .L_28)
.L_28:
        /*009c*/ 	.word	0x00000000
        /*00a0*/ 	.short	0x0003
        /*00a2*/ 	.short	0x0018
        /*00a4*/ 	.byte	0x00, 0xf5, 0x21, 0x00


	//----- nvinfo : EIATTR_KPARAM_INFO
	.align		4
.L_29:
        /*00a8*/ 	.byte	0x04, 0x17
        /*00aa*/ 	.short	(.L_31 - .L_30)
.L_30:
        /*00ac*/ 	.word	0x00000000
        /*00b0*/ 	.short	0x0002
        /*00b2*/ 	.short	0x0010
        /*00b4*/ 	.byte	0x00, 0xf5, 0x21, 0x00


	//----- nvinfo : EIATTR_KPARAM_INFO
	.align		4
.L_31:
        /*00b8*/ 	.byte	0x04, 0x17
        /*00ba*/ 	.short	(.L_33 - .L_32)
.L_32:
        /*00bc*/ 	.word	0x00000000
        /*00c0*/ 	.short	0x0001
        /*00c2*/ 	.short	0x0008
        /*00c4*/ 	.byte	0x00, 0xf5, 0x21, 0x00


	//----- nvinfo : EIATTR_KPARAM_INFO
	.align		4
.L_33:
        /*00c8*/ 	.byte	0x04, 0x17
        /*00ca*/ 	.short	(.L_35 - .L_34)
.L_34:
        /*00cc*/ 	.word	0x00000000
        /*00d0*/ 	.short	0x0000
        /*00d2*/ 	.short	0x0000
        /*00d4*/ 	.byte	0x00, 0xf5, 0x21, 0x00


	//----- nvinfo : EIATTR_SPARSE_MMA_MASK
	.align		4
.L_35:
        /*00d8*/ 	.byte	0x03, 0x50
        /*00da*/ 	.short	0x0000


	//----- nvinfo : EIATTR_MAXREG_COUNT
	.align		4
        /*00dc*/ 	.byte	0x03, 0x1b
        /*00de*/ 	.short	0x00ff


	//----- nvinfo : EIATTR_NUM_BARRIERS
	.align		4
        /*00e0*/ 	.byte	0x02, 0x4c
        /*00e2*/ 	.byte	0x01
	.zero		1


	//----- nvinfo : EIATTR_MERCURY_ISA_VERSION
	.align		4
        /*00e4*/ 	.byte	0x03, 0x5f
        /*00e6*/ 	.short	0x0101


	//----- nvinfo : EIATTR_VRC_CTA_INIT_COUNT
	.align		4
        /*00e8*/ 	.byte	0x02, 0x4a
	.zero		1
	.zero		1


	//----- nvinfo : EIATTR_EXIT_INSTR_OFFSETS
	.align		4
        /*00ec*/ 	.byte	0x04, 0x1c
        /*00ee*/ 	.short	(.L_37 - .L_36)


	//   ....[0]....
.L_36:
        /*00f0*/ 	.word	0x00000070


	//   ....[1]....
        /*00f4*/ 	.word	0x00006170


	//----- nvinfo : EIATTR_CRS_STACK_SIZE
	.align		4
.L_37:
        /*00f8*/ 	.byte	0x04, 0x1e
        /*00fa*/ 	.short	(.L_39 - .L_38)
.L_38:
        /*00fc*/ 	.word	0x00000000


	//----- nvinfo : EIATTR_CBANK_PARAM_SIZE
	.align		4
.L_39:
        /*0100*/ 	.byte	0x03, 0x19
        /*0102*/ 	.short	0x0050


	//----- nvinfo : EIATTR_PARAM_CBANK
	.align		4
        /*0104*/ 	.byte	0x04, 0x0a
        /*0106*/ 	.short	(.L_41 - .L_40)
	.align		4
.L_40:
        /*0108*/ 	.word	index@(.nv.constant0._Z21FlashAttentionForwardPKfS0_S0_PfiiiiiifS1_S1_)
        /*010c*/ 	.short	0x0380
        /*010e*/ 	.short	0x0050


	//----- nvinfo : EIATTR_SW_WAR
	.align		4
.L_41:
        /*0110*/ 	.byte	0x04, 0x36
        /*0112*/ 	.short	(.L_43 - .L_42)
.L_42:
        /*0114*/ 	.word	0x00000008
.L_43:


//--------------------- .nv.callgraph             --------------------------
	.section	.nv.callgraph,"",@"SHT_CUDA_CALLGRAPH"
	.align	4
	.sectionentsize	8
	.align		4
        /*0000*/ 	.word	0x00000000
	.align		4
        /*0004*/ 	.word	0xffffffff
	.align		4
        /*0008*/ 	.word	0x00000000
	.align		4
        /*000c*/ 	.word	0xfffffffe
	.align		4
        /*0010*/ 	.word	0x00000000
	.align		4
        /*0014*/ 	.word	0xfffffffd
	.align		4
        /*0018*/ 	.word	0x00000000
	.align		4
        /*001c*/ 	.word	0xfffffffc


//--------------------- .text._Z21FlashAttentionForwardPKfS0_S0_PfiiiiiifS1_S1_ --------------------------
	.section	.text._Z21FlashAttentionForwardPKfS0_S0_PfiiiiiifS1_S1_,"ax",@progbits
	.align	128
        .global         _Z21FlashAttentionForwardPKfS0_S0_PfiiiiiifS1_S1_
        .type           _Z21FlashAttentionForwardPKfS0_S0_PfiiiiiifS1_S1_,@function
        .size           _Z21FlashAttentionForwardPKfS0_S0_PfiiiiiifS1_S1_,(.L_x_61 - _Z21FlashAttentionForwardPKfS0_S0_PfiiiiiifS1_S1_)
        .other          _Z21FlashAttentionForwardPKfS0_S0_PfiiiiiifS1_S1_,@"STO_CUDA_ENTRY STV_DEFAULT"
_Z21FlashAttentionForwardPKfS0_S0_PfiiiiiifS1_S1_:
.text._Z21FlashAttentionForwardPKfS0_S0_PfiiiiiifS1_S1_:
[----:B------:R-:W-:Y:S08]  /*0000*/  LDC R1, c[0x0][0x37c] ;  /* 0x0000df00ff017b82 */ /* 0x000ff00000000800 */
[----:B------:R-:W0:Y:S01]  /*0010*/  LDC R0, c[0x0][0x3b4] ;  /* 0x0000ed00ff007b82 */ /* 0x000e220000000800 */
[----:B------:R-:W1:Y:S01]  /*0020*/  LDCU UR6, c[0x0][0x374] ;  /* 0x00006e80ff0677ac */ /* 0x000e620008000800 */
[----:B------:R-:W2:Y:S06]  /*0030*/  LDCU.64 UR12, c[0x0][0x3a0] ;  /* 0x00007400ff0c77ac */ /* 0x000eac0008000a00 */
[----:B------:R-:W3:Y:S08]  /*0040*/  S2UR UR8, SR_CTAID.X ;  /* 0x00000000000879c3 */ /* 0x000ef00000002500 */
[----:B------:R-:W4:Y:S01]  /*0050*/  S2UR UR4, SR_CTAID.Y ;  /* 0x00000000000479c3 */ /* 0x000f220000002600 */
[----:B0-----:R-:W-:-:S13]  /*0060*/  ISETP.GE.AND P0, PT, R0, 0x1, PT ;  /* 0x000000010000780c */ /* 0x001fda0003f06270 */
[----:B-1234-:R-:W-:Y:S05]  /*0070*/  @!P0 EXIT ;  /* 0x000000000000894d */ /* 0x01efea0003800000 */
[----:B------:R-:W0:Y:S01]  /*0080*/  S2R R3, SR_TID.X ;  /* 0x0000000000037919 */ /* 0x000e220000002100 */
[----:B------:R-:W1:Y:S01]  /*0090*/  S2UR UR5, SR_CgaCtaId ;  /* 0x00000000000579c3 */ /* 0x000e620000008800 */
[----:B------:R-:W2:Y:S01]  /*00a0*/  LDCU UR10, c[0x0][0x3a8] ;  /* 0x00007500ff0a77ac */ /* 0x000ea20008000800 */
[----:B------:R-:W-:Y:S02]  /*00b0*/  UIMAD UR4, UR4, UR12, URZ ;  /* 0x0000000c040472a4 */ /* 0x000fe4000f8e02ff */
[----:B------:R-:W-:Y:S01]  /*00c0*/  UIMAD UR8, UR8, UR6, URZ ;  /* 0x00000006080872a4 */ /* 0x000fe2000f8e02ff */
[----:B------:R-:W3:Y:S03]  /*00d0*/  LDCU UR6, c[0x0][0x3b8] ;  /* 0x00007700ff0677ac */ /* 0x000ee60008000800 */
[----:B------:R-:W-:Y:S02]  /*00e0*/  UIMAD UR8, UR8, UR12, UR4 ;  /* 0x0000000c080872a4 */ /* 0x000fe4000f8e0204 */
[----:B------:R-:W-:Y:S01]  /*00f0*/  ULOP3.LUT UR20, UR13, 0x7, URZ, 0xc0, !UPT ;  /* 0x000000070d147892 */ /* 0x000fe2000f8ec0ff */
[----:B------:R-:W-:Y:S01]  /*0100*/  UMOV UR4, 0x400 ;  /* 0x0000040000047882 */ /* 0x000fe20000000000 */
[----:B------:R-:W-:Y:S01]  /*0110*/  UIADD3 UR21, UPT, UPT, UR13, -0x1, URZ ;  /* 0xffffffff0d157890 */ /* 0x000fe2000fffe0ff */
[----:B--2---:R-:W-:Y:S01]  /*0120*/  MOV R5, UR10 ;  /* 0x0000000a00057c02 */ /* 0x004fe20008000f00 */
[----:B------:R-:W-:-:S02]  /*0130*/  UIMAD UR11, UR10, UR13, URZ ;  /* 0x0000000d0a0b72a4 */ /* 0x000fc4000f8e02ff */
[----:B------:R-:W-:Y:S02]  /*0140*/  ULOP3.LUT UR23, UR10, 0x7, URZ, 0xc0, !UPT ;  /* 0x000000070a177892 */ /* 0x000fe4000f8ec0ff */
[----:B-1----:R-:W-:Y:S02]  /*0150*/  ULEA UR4, UR5, UR4, 0x18 ;  /* 0x0000000405047291 */ /* 0x002fe4000f8ec0ff */
[----:B------:R-:W-:Y:S01]  /*0160*/  ULOP3.LUT UR22, UR10, 0x3, URZ, 0xc0, !UPT ;  /* 0x000000030a167892 */ /* 0x000fe2000f8ec0ff */
[----:B---3--:R-:W-:Y:S01]  /*0170*/  FMUL R9, RZ, UR6 ;  /* 0x00000006ff097c20 */ /* 0x008fe20008400000 */
[----:B------:R-:W-:Y:S02]  /*0180*/  ULEA UR26, UR11, UR4, 0x2 ;  /* 0x000000040b1a7291 */ /* 0x000fe4000f8e10ff */
[----:B------:R-:W-:Y:S01]  /*0190*/  MOV R7, UR4 ;  /* 0x0000000400077c02 */ /* 0x000fe20008000f00 */
[----:B------:R-:W-:Y:S01]  /*01a0*/  UIADD3 UR24, UPT, UPT, UR10, -0x1, URZ ;  /* 0xffffffff0a187890 */ /* 0x000fe2000fffe0ff */
[C---:B0-----:R-:W-:Y:S01]  /*01b0*/  SHF.L.U32 R0, R3.reuse, 0x2, RZ ;  /* 0x0000000203007819 */ /* 0x041fe200000006ff */
[----:B------:R-:W-:Y:S01]  /*01c0*/  ULEA UR28, UR11, UR26, 0x2 ;  /* 0x0000001a0b1c7291 */ /* 0x000fe2000f8e10ff */
[----:B------:R-:W-:Y:S01]  /*01d0*/  IADD3 R8, PT, PT, R3, UR8, RZ ;  /* 0x0000000803087c10 */ /* 0x000fe2000fffe0ff */
[----:B------:R-:W-:Y:S01]  /*01e0*/  ULOP3.LUT UR9, UR10, 0x7ffffff8, URZ, 0xc0, !UPT ;  /* 0x7ffffff80a097892 */ /* 0x000fe2000f8ec0ff */
[CC--:B------:R-:W-:Y:S01]  /*01f0*/  LEA R2, R5.reuse, R0.reuse, 0x2 ;  /* 0x0000000005027211 */ /* 0x0c0fe200078e10ff */
[----:B------:R-:W-:Y:S01]  /*0200*/  ULOP3.LUT UR19, UR13, 0x3, URZ, 0xc0, !UPT ;  /* 0x000000030d137892 */ /* 0x000fe2000f8ec0ff */
[----:B------:R-:W-:Y:S01]  /*0210*/  LEA R0, R5, R0, 0x3 ;  /* 0x0000000005007211 */ /* 0x000fe200078e18ff */
[----:B------:R-:W-:-:S02]  /*0220*/  ULOP3.LUT UR18, UR13, 0xf, URZ, 0xc0, !UPT ;  /* 0x0000000f0d127892 */ /* 0x000fc4000f8ec0ff */
[--C-:B------:R-:W-:Y:S01]  /*0230*/  IMAD R2, R2, UR13, R7.reuse ;  /* 0x0000000d02027c24 */ /* 0x100fe2000f8e0207 */
[----:B------:R-:W-:Y:S02]  /*0240*/  ULOP3.LUT UR7, UR13, 0x7ffffff8, URZ, 0xc0, !UPT ;  /* 0x7ffffff80d077892 */ /* 0x000fe4000f8ec0ff */
[----:B------:R-:W-:Y:S01]  /*0250*/  IMAD R0, R0, UR13, R7 ;  /* 0x0000000d00007c24 */ /* 0x000fe2000f8e0207 */
[----:B------:R-:W-:Y:S01]  /*0260*/  ULOP3.LUT UR17, UR13, 0x1, URZ, 0xc0, !UPT ;  /* 0x000000010d117892 */ /* 0x000fe2000f8ec0ff */
[----:B------:R-:W-:Y:S01]  /*0270*/  IADD3 R10, PT, PT, R2, 0x10, RZ ;  /* 0x00000010020a7810 */ /* 0x000fe20007ffe0ff */
[----:B------:R-:W-:Y:S02]  /*0280*/  ULOP3.LUT UR16, UR13, 0x7ffffff0, URZ, 0xc0, !UPT ;  /* 0x7ffffff00d107892 */ /* 0x000fe4000f8ec0ff */
[----:B------:R-:W-:Y:S01]  /*0290*/  IADD3 R11, PT, PT, R0, 0x10, RZ ;  /* 0x00000010000b7810 */ /* 0x000fe20007ffe0ff */
[----:B------:R-:W0:Y:S01]  /*02a0*/  LDCU.64 UR14, c[0x0][0x358] ;  /* 0x00006b00ff0e77ac */ /* 0x000e220008000a00 */
[----:B------:R-:W-:-:S02]  /*02b0*/  UIADD3 UR25, UPT, UPT, UR20, -0x1, URZ ;  /* 0xffffffff14197890 */ /* 0x000fc4000fffe0ff */
[----:B------:R-:W-:Y:S02]  /*02c0*/  ULOP3.LUT UR10, UR10, 0x1, URZ, 0xc0, !UPT ;  /* 0x000000010a0a7892 */ /* 0x000fe4000f8ec0ff */
[----:B------:R-:W-:Y:S02]  /*02d0*/  UIADD3 UR29, UPT, UPT, UR23, -0x1, URZ ;  /* 0xffffffff171d7890 */ /* 0x000fe4000fffe0ff */
[----:B------:R-:W-:Y:S02]  /*02e0*/  UIADD3 UR27, UPT, UPT, UR22, -0x1, URZ ;  /* 0xffffffff161b7890 */ /* 0x000fe4000fffe0ff */
[----:B------:R-:W-:Y:S01]  /*02f0*/  ULEA UR11, UR11, UR28, 0x2 ;  /* 0x0000001c0b0b7291 */ /* 0x000fe2000f8e10ff */
[----:B------:R-:W-:-:S11]  /*0300*/  UMOV UR4, URZ ;  /* 0x000000ff00047c82 */ /* 0x000fd60008000000 */
.L_x_55:
[----:B-1----:R-:W1:Y:S02]  /*0310*/  LDCU UR12, c[0x0][0x3a4] ;  /* 0x00007480ff0c77ac */ /* 0x002e640008000800 */
[----:B-1----:R-:W-:-:S09]  /*0320*/  UISETP.GE.AND UP0, UPT, UR12, 0x1, UPT ;  /* 0x000000010c00788c */ /* 0x002fd2000bf06270 */
[----:B0-234-:R-:W-:Y:S05]  /*0330*/  BRA.U !UP0, `(.L_x_0) ;  /* 0x0000000508f87547 */ /* 0x01dfea000b800000 */
[----:B------:R-:W1:Y:S01]  /*0340*/  LDCU UR13, c[0x0][0x3a8] ;  /* 0x00007500ff0d77ac */ /* 0x000e620008000800 */
[----:B------:R-:W-:Y:S01]  /*0350*/  UISETP.GE.U32.AND UP1, UPT, UR21, 0x7, UPT ;  /* 0x000000071500788c */ /* 0x000fe2000bf26070 */
[----:B------:R-:W-:Y:S01]  /*0360*/  UMOV UR5, URZ ;  /* 0x000000ff00057c82 */ /* 0x000fe20008000000 */
[----:B-1----:R-:W-:-:S07]  /*0370*/  UIMAD UR6, UR4, UR13, UR8 ;  /* 0x0000000d040672a4 */ /* 0x002fce000f8e0208 */
[----:B------:R-:W-:Y:S05]  /*0380*/  BRA.U !UP1, `(.L_x_1) ;  /* 0x0000000109c87547 */ /* 0x000fea000b800000 */
[----:B------:R-:W-:Y:S01]  /*0390*/  MOV R5, UR4 ;  /* 0x0000000400057c02 */ /* 0x000fe20008000f00 */
[----:B------:R-:W-:Y:S01]  /*03a0*/  ULOP3.LUT UR7, UR12, 0x7ffffff8, URZ, 0xc0, !UPT ;  /* 0x7ffffff80c077892 */ /* 0x000fe2000f8ec0ff */
[----:B------:R-:W-:Y:S02]  /*03b0*/  MOV R2, R11 ;  /* 0x0000000b00027202 */ /* 0x000fe40000000f00 */
[----:B------:R-:W-:Y:S01]  /*03c0*/  MOV R0, R10 ;  /* 0x0000000a00007202 */ /* 0x000fe20000000f00 */
[----:B------:R-:W-:Y:S01]  /*03d0*/  IMAD R12, R5, UR13, R8 ;  /* 0x0000000d050c7c24 */ /* 0x000fe2000f8e0208 */
[----:B------:R-:W-:-:S03]  /*03e0*/  UIADD3 UR5, UPT, UPT, -UR7, URZ, URZ ;  /* 0x000000ff07057290 */ /* 0x000fc6000fffe1ff */
[----:B------:R-:W-:-:S09]  /*03f0*/  IMAD R12, R12, UR12, RZ ;  /* 0x0000000c0c0c7c24 */ /* 0x000fd2000f8e02ff */
.L_x_2:
[----:B------:R-:W1:Y:S08]  /*0400*/  LDC.64 R4, c[0x0][0x388] ;  /* 0x0000e200ff047b82 */ /* 0x000e700000000a00 */
[----:B------:R-:W2:Y:S01]  /*0410*/  LDC.64 R6, c[0x0][0x390] ;  /* 0x0000e400ff067b82 */ /* 0x000ea20000000a00 */
[----:B-1----:R-:W-:-:S05]  /*0420*/  IMAD.WIDE R4, R12, 0x4, R4 ;  /* 0x000000040c047825 */ /* 0x002fca00078e0204 */
[----:B0-----:R-:W3:Y:S01]  /*0430*/  LDG.E R13, desc[UR14][R4.64] ;  /* 0x0000000e040d7981 */ /* 0x001ee2000c1e1900 */
[----:B--2---:R-:W-:-:S03]  /*0440*/  IMAD.WIDE R6, R12, 0x4, R6 ;  /* 0x000000040c067825 */ /* 0x004fc600078e0206 */
[----:B------:R-:W2:Y:S04]  /*0450*/  LDG.E R17, desc[UR14][R4.64+0x4] ;  /* 0x0000040e04117981 */ /* 0x000ea8000c1e1900 */
[----:B------:R-:W4:Y:S04]  /*0460*/  LDG.E R15, desc[UR14][R6.64] ;  /* 0x0000000e060f7981 */ /* 0x000f28000c1e1900 */
[----:B------:R-:W5:Y:S04]  /*0470*/  LDG.E R19, desc[UR14][R6.64+0x4] ;  /* 0x0000040e06137981 */ /* 0x000f68000c1e1900 */
        /* <DEDUP_REMOVED lines=11> */
[----:B------:R-:W5:Y:S01]  /*0530*/  LDG.E R26, desc[UR14][R6.64+0x1c] ;  /* 0x00001c0e061a7981 */ /* 0x000f62000c1e1900 */
[----:B------:R-:W-:-:S04]  /*0540*/  UIADD3 UR5, UPT, UPT, UR5, 0x8, URZ ;  /* 0x0000000805057890 */ /* 0x000fc8000fffe0ff */
[----:B------:R-:W-:Y:S01]  /*0550*/  UISETP.NE.AND UP1, UPT, UR5, URZ, UPT ;  /* 0x000000ff0500728c */ /* 0x000fe2000bf25270 */
[----:B------:R-:W-:Y:S01]  /*0560*/  IADD3 R12, PT, PT, R12, 0x8, RZ ;  /* 0x000000080c0c7810 */ /* 0x000fe20007ffe0ff */
[----:B---3--:R-:W-:Y:S04]  /*0570*/  STS [R0+-0x10], R13 ;  /* 0xfffff00d00007388 */ /* 0x008fe80000000800 */
[----:B----4-:R-:W-:Y:S04]  /*0580*/  STS [R2+-0x10], R15 ;  /* 0xfffff00f02007388 */ /* 0x010fe80000000800 */
[----:B--2---:R-:W-:Y:S04]  /*0590*/  STS [R0+-0xc], R17 ;  /* 0xfffff41100007388 */ /* 0x004fe80000000800 */
[----:B-----5:R-:W-:Y:S04]  /*05a0*/  STS [R2+-0xc], R19 ;  /* 0xfffff41302007388 */ /* 0x020fe80000000800 */
[----:B------:R-:W-:Y:S04]  /*05b0*/  STS [R0+-0x8], R21 ;  /* 0xfffff81500007388 */ /* 0x000fe80000000800 */
[----:B------:R-:W-:Y:S04]  /*05c0*/  STS [R2+-0x8], R23 ;  /* 0xfffff81702007388 */ /* 0x000fe80000000800 */
[----:B------:R-:W-:Y:S04]  /*05d0*/  STS [R0+-0x4], R25 ;  /* 0xfffffc1900007388 */ /* 0x000fe80000000800 */
[----:B------:R-:W-:Y:S04]  /*05e0*/  STS [R2+-0x4], R27 ;  /* 0xfffffc1b02007388 */ /* 0x000fe80000000800 */
[----:B------:R-:W-:Y:S04]  /*05f0*/  STS [R0], R29 ;  /* 0x0000001d00007388 */ /* 0x000fe80000000800 */
[----:B------:R-:W-:Y:S04]  /*0600*/  STS [R2], R14 ;  /* 0x0000000e02007388 */ /* 0x000fe80000000800 */
[----:B------:R-:W-:Y:S04]  /*0610*/  STS [R0+0x4], R16 ;  /* 0x0000041000007388 */ /* 0x000fe80000000800 */
[----:B------:R-:W-:Y:S04]  /*0620*/  STS [R2+0x4], R18 ;  /* 0x0000041202007388 */ /* 0x000fe80000000800 */
[----:B------:R-:W-:Y:S04]  /*0630*/  STS [R0+0x8], R20 ;  /* 0x0000081400007388 */ /* 0x000fe80000000800 */
[----:B------:R-:W-:Y:S04]  /*0640*/  STS [R2+0x8], R22 ;  /* 0x0000081602007388 */ /* 0x000fe80000000800 */
[----:B------:R0:W-:Y:S04]  /*0650*/  STS [R0+0xc], R24 ;  /* 0x00000c1800007388 */ /* 0x0001e80000000800 */
[----:B------:R1:W-:Y:S01]  /*0660*/  STS [R2+0xc], R26 ;  /* 0x00000c1a02007388 */ /* 0x0003e20000000800 */
[----:B0-----:R-:W-:-:S02]  /*0670*/  IADD3 R0, PT, PT, R0, 0x20, RZ ;  /* 0x0000002000007810 */ /* 0x001fc40007ffe0ff */
[----:B-1----:R-:W-:Y:S01]  /*0680*/  IADD3 R2, PT, PT, R2, 0x20, RZ ;  /* 0x0000002002027810 */ /* 0x002fe20007ffe0ff */
[----:B------:R-:W-:Y:S06]  /*0690*/  BRA.U UP1, `(.L_x_2) ;  /* 0xfffffffd01587547 */ /* 0x000fec000b83ffff */
[----:B------:R-:W-:-:S05]  /*06a0*/  UMOV UR5, UR7 ;  /* 0x0000000700057c82 */ /* 0x000fca0008000000 */
.L_x_1:
[----:B------:R-:W-:-:S09]  /*06b0*/  UISETP.NE.AND UP1, UPT, UR20, URZ, UPT ;  /* 0x000000ff1400728c */ /* 0x000fd2000bf25270 */
[----:B------:R-:W-:Y:S05]  /*06c0*/  BRA.U !UP1, `(.L_x_0) ;  /* 0x0000000509147547 */ /* 0x000fea000b800000 */
[----:B------:R-:W-:Y:S02]  /*06d0*/  UISETP.GE.U32.AND UP1, UPT, UR25, 0x3, UPT ;  /* 0x000000031900788c */ /* 0x000fe4000bf26070 */
[----:B------:R-:W-:-:S07]  /*06e0*/  UISETP.NE.AND UP2, UPT, UR19, URZ, UPT ;  /* 0x000000ff1300728c */ /* 0x000fce000bf45270 */
[----:B------:R-:W-:Y:S05]  /*06f0*/  BRA.U !UP1, `(.L_x_3) ;  /* 0x00000001096c7547 */ /* 0x000fea000b800000 */
[----:B------:R-:W1:Y:S01]  /*0700*/  LDC.64 R4, c[0x0][0x388] ;  /* 0x0000e200ff047b82 */ /* 0x000e620000000a00 */
[----:B------:R-:W-:Y:S02]  /*0710*/  MOV R0, UR12 ;  /* 0x0000000c00007c02 */ /* 0x000fe40008000f00 */
[----:B------:R-:W-:-:S03]  /*0720*/  MOV R13, UR6 ;  /* 0x00000006000d7c02 */ /* 0x000fc60008000f00 */
[----:B------:R-:W-:Y:S02]  /*0730*/  IMAD R0, R3, R0, UR5 ;  /* 0x0000000503007e24 */ /* 0x000fe4000f8e0200 */
[----:B------:R-:W2:Y:S02]  /*0740*/  LDC.64 R6, c[0x0][0x390] ;  /* 0x0000e400ff067b82 */ /* 0x000ea40000000a00 */
[----:B------:R-:W-:-:S04]  /*0750*/  IMAD R13, R13, UR12, R0 ;  /* 0x0000000c0d0d7c24 */ /* 0x000fc8000f8e0200 */
        /* <DEDUP_REMOVED lines=9> */
[----:B------:R-:W5:Y:S01]  /*07f0*/  LDG.E R24, desc[UR14][R6.64+0xc] ;  /* 0x00000c0e06187981 */ /* 0x000f62000c1e1900 */
[----:B------:R-:W-:-:S02]  /*0800*/  LEA R13, R0, UR26, 0x2 ;  /* 0x0000001a000d7c11 */ /* 0x000fc4000f8e10ff */
[----:B------:R-:W-:Y:S01]  /*0810*/  LEA R15, R0, UR28, 0x2 ;  /* 0x0000001c000f7c11 */ /* 0x000fe2000f8e10ff */
[----:B------:R-:W-:Y:S02]  /*0820*/  UIADD3 UR5, UPT, UPT, UR5, 0x4, URZ ;  /* 0x0000000405057890 */ /* 0x000fe4000fffe0ff */
[----:B---3--:R1:W-:Y:S04]  /*0830*/  STS [R13], R2 ;  /* 0x000000020d007388 */ /* 0x0083e80000000800 */
[----:B----4-:R1:W-:Y:S04]  /*0840*/  STS [R15], R12 ;  /* 0x0000000c0f007388 */ /* 0x0103e80000000800 */
[----:B--2---:R1:W-:Y:S04]  /*0850*/  STS [R13+0x4], R14 ;  /* 0x0000040e0d007388 */ /* 0x0043e80000000800 */
[----:B-----5:R1:W-:Y:S04]  /*0860*/  STS [R15+0x4], R16 ;  /* 0x000004100f007388 */ /* 0x0203e80000000800 */
[----:B------:R1:W-:Y:S04]  /*0870*/  STS [R13+0x8], R18 ;  /* 0x000008120d007388 */ /* 0x0003e80000000800 */
[----:B------:R1:W-:Y:S04]  /*0880*/  STS [R15+0x8], R20 ;  /* 0x000008140f007388 */ /* 0x0003e80000000800 */
[----:B------:R1:W-:Y:S04]  /*0890*/  STS [R13+0xc], R22 ;  /* 0x00000c160d007388 */ /* 0x0003e80000000800 */
[----:B------:R1:W-:Y:S02]  /*08a0*/  STS [R15+0xc], R24 ;  /* 0x00000c180f007388 */ /* 0x0003e40000000800 */
.L_x_3:
[----:B------:R-:W-:Y:S05]  /*08b0*/  BRA.U !UP2, `(.L_x_0) ;  /* 0x000000010a987547 */ /* 0x000fea000b800000 */
[----:B------:R-:W-:Y:S01]  /*08c0*/  ISETP.NE.AND P0, PT, RZ, UR17, PT ;  /* 0x00000011ff007c0c */ /* 0x000fe2000bf05270 */
[----:B------:R-:W-:Y:S01]  /*08d0*/  UISETP.NE.AND UP1, UPT, UR19, 0x1, UPT ;  /* 0x000000011300788c */ /* 0x000fe2000bf25270 */
[----:B-1----:R-:W-:Y:S01]  /*08e0*/  MOV R2, UR12 ;  /* 0x0000000c00027c02 */ /* 0x002fe20008000f00 */
[----:B------:R-:W-:Y:S01]  /*08f0*/  HFMA2 R7, -RZ, RZ, 0, 2.384185791015625e-07 ;  /* 0x00000004ff077431 */ /* 0x000fe200000001ff */
[----:B------:R-:W-:Y:S02]  /*0900*/  MOV R0, UR12 ;  /* 0x0000000c00007c02 */ /* 0x000fe40008000f00 */
[----:B------:R-:W-:Y:S02]  /*0910*/  MOV R5, UR6 ;  /* 0x0000000600057c02 */ /* 0x000fe40008000f00 */
[----:B------:R-:W-:Y:S02]  /*0920*/  PLOP3.LUT P1, PT, PT, PT, UP1, 0x80, 0x8 ;  /* 0x000000000008781c */ /* 0x000fe40003f2f018 */
[----:B------:R-:W-:-:S02]  /*0930*/  MOV R17, UR6 ;  /* 0x0000000600117c02 */ /* 0x000fc40008000f00 */
[----:B------:R-:W1:Y:S01]  /*0940*/  @UP1 LDCU.64 UR30, c[0x0][0x388] ;  /* 0x00007100ff1e17ac */ /* 0x000e620008000a00 */
[----:B------:R-:W2:Y:S01]  /*0950*/  @P0 LDC.64 R14, c[0x0][0x388] ;  /* 0x0000e200ff0e0b82 */ /* 0x000ea20000000a00 */
[----:B------:R-:W-:Y:S01]  /*0960*/  MOV R19, 0x4 ;  /* 0x0000000400137802 */ /* 0x000fe20000000f00 */
[----:B------:R-:W3:Y:S06]  /*0970*/  @UP1 LDCU.64 UR32, c[0x0][0x390] ;  /* 0x00007200ff2017ac */ /* 0x000eec0008000a00 */
[----:B------:R-:W4:Y:S01]  /*0980*/  @P0 LDC.64 R12, c[0x0][0x390] ;  /* 0x0000e400ff0c0b82 */ /* 0x000f220000000a00 */
[----:B------:R-:W-:Y:S01]  /*0990*/  @P1 IMAD R2, R3, R2, UR5 ;  /* 0x0000000503021e24 */ /* 0x000fe2000f8e0202 */
[----:B------:R-:W-:-:S03]  /*09a0*/  @UP1 UIADD3 UR5, UPT, UPT, UR5, 0x2, URZ ;  /* 0x0000000205051890 */ /* 0x000fc6000fffe0ff */
[----:B------:R-:W-:-:S03]  /*09b0*/  @P1 IMAD R6, R5, UR12, R2 ;  /* 0x0000000c05061c24 */ /* 0x000fc6000f8e0202 */
[----:B------:R-:W-:Y:S02]  /*09c0*/  @P0 IMAD R0, R3, R0, UR5 ;  /* 0x0000000503000e24 */ /* 0x000fe4000f8e0200 */
[----:B-1----:R-:W-:-:S04]  /*09d0*/  @P1 IMAD.WIDE R4, R6, R7, UR30 ;  /* 0x0000001e06041e25 */ /* 0x002fc8000f8e0207 */
[----:B------:R-:W-:Y:S01]  /*09e0*/  @P0 IMAD R17, R17, UR12, R0 ;  /* 0x0000000c11110c24 */ /* 0x000fe2000f8e0200 */
[----:B0-----:R-:W5:Y:S01]  /*09f0*/  @P1 LDG.E R16, desc[UR14][R4.64] ;  /* 0x0000000e04101981 */ /* 0x001f62000c1e1900 */
[----:B---3--:R-:W-:-:S03]  /*0a00*/  @P1 IMAD.WIDE R6, R6, R19, UR32 ;  /* 0x0000002006061e25 */ /* 0x008fc6000f8e0213 */
[----:B------:R-:W3:Y:S01]  /*0a10*/  @P1 LDG.E R20, desc[UR14][R4.64+0x4] ;  /* 0x0000040e04141981 */ /* 0x000ee2000c1e1900 */
[----:B--2---:R-:W-:-:S03]  /*0a20*/  @P0 IMAD.WIDE R14, R17, 0x4, R14 ;  /* 0x00000004110e0825 */ /* 0x004fc600078e020e */
[----:B------:R-:W2:Y:S01]  /*0a30*/  @P1 LDG.E R18, desc[UR14][R6.64] ;  /* 0x0000000e06121981 */ /* 0x000ea2000c1e1900 */
[----:B----4-:R-:W-:-:S03]  /*0a40*/  @P0 IMAD.WIDE R12, R17, 0x4, R12 ;  /* 0x00000004110c0825 */ /* 0x010fc600078e020c */
[----:B------:R-:W4:Y:S04]  /*0a50*/  @P1 LDG.E R22, desc[UR14][R6.64+0x4] ;  /* 0x0000040e06161981 */ /* 0x000f28000c1e1900 */
[----:B------:R-:W4:Y:S04]  /*0a60*/  @P0 LDG.E R14, desc[UR14][R14.64] ;  /* 0x0000000e0e0e0981 */ /* 0x000f28000c1e1900 */
[----:B------:R-:W4:Y:S01]  /*0a70*/  @P0 LDG.E R12, desc[UR14][R12.64] ;  /* 0x0000000e0c0c0981 */ /* 0x000f22000c1e1900 */
[C---:B------:R-:W-:Y:S02]  /*0a80*/  @P1 LEA R21, R2.reuse, UR26, 0x2 ;  /* 0x0000001a02151c11 */ /* 0x040fe4000f8e10ff */
[----:B------:R-:W-:-:S02]  /*0a90*/  @P1 LEA R23, R2, UR28, 0x2 ;  /* 0x0000001c02171c11 */ /* 0x000fc4000f8e10ff */
[C---:B------:R-:W-:Y:S02]  /*0aa0*/  @P0 LEA R17, R0.reuse, UR26, 0x2 ;  /* 0x0000001a00110c11 */ /* 0x040fe4000f8e10ff */
[----:B------:R-:W-:Y:S01]  /*0ab0*/  @P0 LEA R19, R0, UR28, 0x2 ;  /* 0x0000001c00130c11 */ /* 0x000fe2000f8e10ff */
[----:B-----5:R0:W-:Y:S04]  /*0ac0*/  @P1 STS [R21], R16 ;  /* 0x0000001015001388 */ /* 0x0201e80000000800 */
[----:B--2---:R0:W-:Y:S04]  /*0ad0*/  @P1 STS [R23], R18 ;  /* 0x0000001217001388 */ /* 0x0041e80000000800 */
[----:B---3--:R0:W-:Y:S04]  /*0ae0*/  @P1 STS [R21+0x4], R20 ;  /* 0x0000041415001388 */ /* 0x0081e80000000800 */
[----:B----4-:R0:W-:Y:S04]  /*0af0*/  @P1 STS [R23+0x4], R22 ;  /* 0x0000041617001388 */ /* 0x0101e80000000800 */
[----:B------:R0:W-:Y:S04]  /*0b00*/  @P0 STS [R17], R14 ;  /* 0x0000000e11000388 */ /* 0x0001e80000000800 */
[----:B------:R0:W-:Y:S02]  /*0b10*/  @P0 STS [R19], R12 ;  /* 0x0000000c13000388 */ /* 0x0001e40000000800 */
.L_x_0:
[----:B------:R-:W2:Y:S02]  /*0b20*/  LDCU UR12, c[0x0][0x3b0] ;  /* 0x00007600ff0c77ac */ /* 0x000ea40008000800 */
[----:B--2---:R-:W-:Y:S01]  /*0b30*/  UISETP.GE.AND UP1, UPT, UR12, 0x1, UPT ;  /* 0x000000010c00788c */ /* 0x004fe2000bf26270 */
[----:B------:R-:W-:Y:S08]  /*0b40*/  BAR.SYNC.DEFER_BLOCKING 0x0 ;  /* 0x0000000000007b1d */ /* 0x000ff00000010000 */
[----:B------:R-:W-:Y:S05]  /*0b50*/  BRA.U !UP1, `(.L_x_4) ;  /* 0x0000005509707547 */ /* 0x000fea000b800000 */
[----:B------:R-:W-:Y:S05]  /*0b60*/  BRA.U !UP0, `(.L_x_5) ;  /* 0x0000002d08e47547 */ /* 0x000fea000b800000 */
[----:B------:R-:W-:-:S05]  /*0b70*/  UMOV UR5, URZ ;  /* 0x000000ff00057c82 */ /* 0x000fca0008000000 */
.L_x_38:
[----:B------:R-:W0:Y:S01]  /*0b80*/  LDCU UR6, c[0x0][0x3a8] ;  /* 0x00007500ff0677ac */ /* 0x000e220008000800 */
[----:B------:R-:W-:Y:S01]  /*0b90*/  IADD3 R8, PT, PT, R3, UR8, RZ ;  /* 0x0000000803087c10 */ /* 0x000fe2000fffe0ff */
[----:B------:R-:W-:Y:S01]  /*0ba0*/  HFMA2 R0, -RZ, RZ, 0, 0 ;  /* 0x00000000ff007431 */ /* 0x000fe200000001ff */
[----:B------:R-:W-:Y:S01]  /*0bb0*/  UISETP.GE.U32.AND UP0, UPT, UR21, 0xf, UPT ;  /* 0x0000000f1500788c */ /* 0x000fe2000bf06070 */
[----:B01234-:R-:W-:-:S05]  /*0bc0*/  MOV R16, UR6 ;  /* 0x0000000600107c02 */ /* 0x01ffca0008000f00 */
[----:B------:R-:W-:-:S03]  /*0bd0*/  IMAD R12, R16, UR5, R8 ;  /* 0x00000005100c7c24 */ /* 0x000fc6000f8e0208 */
[----:B------:R-:W-:Y:S05]  /*0be0*/  BRA.U !UP0, `(.L_x_6) ;  /* 0x0000000108b87547 */ /* 0x000fea000b800000 */
[----:B------:R-:W0:Y:S01]  /*0bf0*/  S2UR UR12, SR_CgaCtaId ;  /* 0x00000000000c79c3 */ /* 0x000e220000008800 */
[----:B------:R-:W-:Y:S02]  /*0c00*/  UMOV UR6, 0x400 ;  /* 0x0000040000067882 */ /* 0x000fe40000000000 */
[----:B0-----:R-:W-:-:S03]  /*0c10*/  ULEA UR12, UR12, UR6, 0x18 ;  /* 0x000000060c0c7291 */ /* 0x001fc6000f8ec0ff */
[----:B------:R-:W-:-:S09]  /*0c20*/  UMOV UR6, URZ ;  /* 0x000000ff00067c82 */ /* 0x000fd20008000000 */
.L_x_7:
[----:B0-----:R-:W0:Y:S08]  /*0c30*/  LDC R2, c[0x0][0x3a4] ;  /* 0x0000e900ff027b82 */ /* 0x001e300000000800 */
[----:B------:R-:W1:Y:S01]  /*0c40*/  LDC.64 R4, c[0x0][0x380] ;  /* 0x0000e000ff047b82 */ /* 0x000e620000000a00 */
[----:B0-----:R-:W-:-:S04]  /*0c50*/  IMAD R7, R12, R2, UR6 ;  /* 0x000000060c077e24 */ /* 0x001fc8000f8e0202 */
[----:B-1----:R-:W-:-:S05]  /*0c60*/  IMAD.WIDE R4, R7, 0x4, R4 ;  /* 0x0000000407047825 */ /* 0x002fca00078e0204 */
[----:B------:R-:W2:Y:S04]  /*0c70*/  LDG.E R0, desc[UR14][R4.64] ;  /* 0x0000000e04007981 */ /* 0x000ea8000c1e1900 */
[----:B------:R-:W3:Y:S04]  /*0c80*/  LDG.E R6, desc[UR14][R4.64+0x4] ;  /* 0x0000040e04067981 */ /* 0x000ee8000c1e1900 */
        /* <DEDUP_REMOVED lines=14> */
[----:B------:R-:W-:Y:S01]  /*0d70*/  IMAD R2, R3, R2, UR6 ;  /* 0x0000000603027e24 */ /* 0x000fe2000f8e0202 */
[----:B------:R-:W-:-:S04]  /*0d80*/  UIADD3 UR6, UPT, UPT, UR6, 0x10, URZ ;  /* 0x0000001006067890 */ /* 0x000fc8000fffe0ff */
[----:B------:R-:W-:Y:S01]  /*0d90*/  LEA R7, R2, UR12, 0x2 ;  /* 0x0000000c02077c11 */ /* 0x000fe2000f8e10ff */
[----:B------:R-:W-:-:S04]  /*0da0*/  UISETP.NE.AND UP1, UPT, UR6, UR16, UPT ;  /* 0x000000100600728c */ /* 0x000fc8000bf25270 */
[----:B--2---:R0:W-:Y:S04]  /*0db0*/  STS [R7], R0 ;  /* 0x0000000007007388 */ /* 0x0041e80000000800 */
[----:B---3--:R0:W-:Y:S04]  /*0dc0*/  STS [R7+0x4], R6 ;  /* 0x0000040607007388 */ /* 0x0081e80000000800 */
[----:B----4-:R0:W-:Y:S04]  /*0dd0*/  STS [R7+0x8], R14 ;  /* 0x0000080e07007388 */ /* 0x0101e80000000800 */
[----:B-----5:R0:W-:Y:S04]  /*0de0*/  STS [R7+0xc], R18 ;  /* 0x00000c1207007388 */ /* 0x0201e80000000800 */
[----:B------:R0:W-:Y:S04]  /*0df0*/  STS [R7+0x10], R20 ;  /* 0x0000101407007388 */ /* 0x0001e80000000800 */
        /* <DEDUP_REMOVED lines=10> */
[----:B------:R0:W-:Y:S01]  /*0ea0*/  STS [R7+0x3c], R25 ;  /* 0x00003c1907007388 */ /* 0x0001e20000000800 */
[----:B------:R-:W-:Y:S05]  /*0eb0*/  BRA.U UP1, `(.L_x_7) ;  /* 0xfffffffd015c7547 */ /* 0x000fea000b83ffff */
[----:B0-----:R-:W-:-:S07]  /*0ec0*/  MOV R0, UR16 ;  /* 0x0000001000007c02 */ /* 0x001fce0008000f00 */
.L_x_6:
[----:B------:R-:W-:-:S09]  /*0ed0*/  UISETP.NE.AND UP1, UPT, UR18, URZ, UPT ;  /* 0x000000ff1200728c */ /* 0x000fd2000bf25270 */
[----:B------:R-:W-:Y:S05]  /*0ee0*/  BRA.U !UP1, `(.L_x_8) ;  /* 0x0000000509207547 */ /* 0x000fea000b800000 */
[----:B------:R-:W-:Y:S02]  /*0ef0*/  UIADD3 UR6, UPT, UPT, UR18, -0x1, URZ ;  /* 0xffffffff12067890 */ /* 0x000fe4000fffe0ff */
[----:B------:R-:W-:Y:S02]  /*0f00*/  UISETP.NE.AND UP3, UPT, UR20, URZ, UPT ;  /* 0x000000ff1400728c */ /* 0x000fe4000bf65270 */
[----:B------:R-:W-:-:S09]  /*0f10*/  UISETP.GE.U32.AND UP2, UPT, UR6, 0x7, UPT ;  /* 0x000000070600788c */ /* 0x000fd2000bf46070 */
[----:B------:R-:W-:Y:S05]  /*0f20*/  BRA.U !UP2, `(.L_x_9) ;  /* 0x000000010a687547 */ /* 0x000fea000b800000 */
[----:B------:R-:W0:Y:S01]  /*0f30*/  LDC.64 R4, c[0x0][0x380] ;  /* 0x0000e000ff047b82 */ /* 0x000e220000000a00 */
[----:B------:R-:W1:Y:S02]  /*0f40*/  LDCU UR13, c[0x0][0x3a4] ;  /* 0x00007480ff0d77ac */ /* 0x000e640008000800 */
[----:B-1----:R-:W-:-:S04]  /*0f50*/  IMAD R7, R12, UR13, R0 ;  /* 0x0000000d0c077c24 */ /* 0x002fc8000f8e0200 */
[----:B0-----:R-:W-:-:S05]  /*0f60*/  IMAD.WIDE R4, R7, 0x4, R4 ;  /* 0x0000000407047825 */ /* 0x001fca00078e0204 */
[----:B------:R-:W2:Y:S04]  /*0f70*/  LDG.E R2, desc[UR14][R4.64] ;  /* 0x0000000e04027981 */ /* 0x000ea8000c1e1900 */
[----:B------:R-:W3:Y:S04]  /*0f80*/  LDG.E R14, desc[UR14][R4.64+0x4] ;  /* 0x0000040e040e7981 */ /* 0x000ee8000c1e1900 */
[----:B------:R-:W4:Y:S04]  /*0f90*/  LDG.E R18, desc[UR14][R4.64+0x8] ;  /* 0x0000080e04127981 */ /* 0x000f28000c1e1900 */
[----:B------:R-:W5:Y:S04]  /*0fa0*/  LDG.E R20, desc[UR14][R4.64+0xc] ;  /* 0x00000c0e04147981 */ /* 0x000f68000c1e1900 */
[----:B------:R-:W5:Y:S04]  /*0fb0*/  LDG.E R22, desc[UR14][R4.64+0x10] ;  /* 0x0000100e04167981 */ /* 0x000f68000c1e1900 */
[----:B------:R-:W5:Y:S04]  /*0fc0*/  LDG.E R24, desc[UR14][R4.64+0x14] ;  /* 0x0000140e04187981 */ /* 0x000f68000c1e1900 */
[----:B------:R-:W5:Y:S04]  /*0fd0*/  LDG.E R26, desc[UR14][R4.64+0x18] ;  /* 0x0000180e041a7981 */ /* 0x000f68000c1e1900 */
[----:B------:R-:W5:Y:S01]  /*0fe0*/  LDG.E R28, desc[UR14][R4.64+0x1c] ;  /* 0x00001c0e041c7981 */ /* 0x000f62000c1e1900 */
[----:B------:R-:W0:Y:S01]  /*0ff0*/  S2UR UR12, SR_CgaCtaId ;  /* 0x00000000000c79c3 */ /* 0x000e220000008800 */
[----:B------:R-:W-:Y:S01]  /*1000*/  UMOV UR6, 0x400 ;  /* 0x0000040000067882 */ /* 0x000fe20000000000 */
[----:B------:R-:W-:Y:S01]  /*1010*/  IMAD R6, R3, UR13, R0 ;  /* 0x0000000d03067c24 */ /* 0x000fe2000f8e0200 */
[----:B------:R-:W-:Y:S01]  /*1020*/  IADD3 R0, PT, PT, R0, 0x8, RZ ;  /* 0x0000000800007810 */ /* 0x000fe20007ffe0ff */
[----:B0-----:R-:W-:-:S06]  /*1030*/  ULEA UR6, UR12, UR6, 0x18 ;  /* 0x000000060c067291 */ /* 0x001fcc000f8ec0ff */
[----:B------:R-:W-:-:S05]  /*1040*/  LEA R7, R6, UR6, 0x2 ;  /* 0x0000000606077c11 */ /* 0x000fca000f8e10ff */
[----:B--2---:R0:W-:Y:S04]  /*1050*/  STS [R7], R2 ;  /* 0x0000000207007388 */ /* 0x0041e80000000800 */
[----:B---3--:R0:W-:Y:S04]  /*1060*/  STS [R7+0x4], R14 ;  /* 0x0000040e07007388 */ /* 0x0081e80000000800 */
[----:B----4-:R0:W-:Y:S04]  /*1070*/  STS [R7+0x8], R18 ;  /* 0x0000081207007388 */ /* 0x0101e80000000800 */
[----:B-----5:R0:W-:Y:S04]  /*1080*/  STS [R7+0xc], R20 ;  /* 0x00000c1407007388 */ /* 0x0201e80000000800 */
[----:B------:R0:W-:Y:S04]  /*1090*/  STS [R7+0x10], R22 ;  /* 0x0000101607007388 */ /* 0x0001e80000000800 */
[----:B------:R0:W-:Y:S04]  /*10a0*/  STS [R7+0x14], R24 ;  /* 0x0000141807007388 */ /* 0x0001e80000000800 */
[----:B------:R0:W-:Y:S04]  /*10b0*/  STS [R7+0x18], R26 ;  /* 0x0000181a07007388 */ /* 0x0001e80000000800 */
[----:B------:R0:W-:Y:S02]  /*10c0*/  STS [R7+0x1c], R28 ;  /* 0x00001c1c07007388 */ /* 0x0001e40000000800 */
.L_x_9:
[----:B------:R-:W-:Y:S05]  /*10d0*/  BRA.U !UP3, `(.L_x_8) ;  /* 0x000000010ba47547 */ /* 0x000fea000b800000 */
[----:B------:R-:W-:Y:S02]  /*10e0*/  UISETP.GE.U32.AND UP2, UPT, UR25, 0x3, UPT ;  /* 0x000000031900788c */ /* 0x000fe4000bf46070 */
[----:B------:R-:W-:-:S07]  /*10f0*/  UISETP.NE.AND UP3, UPT, UR19, URZ, UPT ;  /* 0x000000ff1300728c */ /* 0x000fce000bf65270 */
[----:B------:R-:W-:Y:S05]  /*1100*/  BRA.U !UP2, `(.L_x_10) ;  /* 0x000000010a487547 */ /* 0x000fea000b800000 */
[----:B------:R-:W1:Y:S01]  /*1110*/  LDC.64 R4, c[0x0][0x380] ;  /* 0x0000e000ff047b82 */ /* 0x000e620000000a00 */
[----:B------:R-:W0:Y:S02]  /*1120*/  LDCU UR13, c[0x0][0x3a4] ;  /* 0x00007480ff0d77ac */ /* 0x000e240008000800 */
[----:B0-----:R-:W-:-:S04]  /*1130*/  IMAD R7, R12, UR13, R0 ;  /* 0x0000000d0c077c24 */ /* 0x001fc8000f8e0200 */
[----:B-1----:R-:W-:-:S05]  /*1140*/  IMAD.WIDE R4, R7, 0x4, R4 ;  /* 0x0000000407047825 */ /* 0x002fca00078e0204 */
[----:B------:R-:W2:Y:S04]  /*1150*/  LDG.E R2, desc[UR14][R4.64] ;  /* 0x0000000e04027981 */ /* 0x000ea8000c1e1900 */
[----:B------:R-:W3:Y:S04]  /*1160*/  LDG.E R14, desc[UR14][R4.64+0x4] ;  /* 0x0000040e040e7981 */ /* 0x000ee8000c1e1900 */
[----:B------:R-:W4:Y:S04]  /*1170*/  LDG.E R18, desc[UR14][R4.64+0x8] ;  /* 0x0000080e04127981 */ /* 0x000f28000c1e1900 */
        /* <DEDUP_REMOVED lines=10> */
[----:B-----5:R1:W-:Y:S02]  /*1220*/  STS [R7+0xc], R20 ;  /* 0x00000c1407007388 */ /* 0x0203e40000000800 */
.L_x_10:
[----:B------:R-:W-:Y:S05]  /*1230*/  BRA.U !UP3, `(.L_x_8) ;  /* 0x000000010b4c7547 */ /* 0x000fea000b800000 */
[----:B------:R-:W2:Y:S01]  /*1240*/  LDC.64 R4, c[0x0][0x380] ;  /* 0x0000e000ff047b82 */ /* 0x000ea20000000a00 */
[----:B------:R-:W0:Y:S02]  /*1250*/  LDCU UR13, c[0x0][0x3a4] ;  /* 0x00007480ff0d77ac */ /* 0x000e240008000800 */
[----:B01----:R-:W-:-:S04]  /*1260*/  IMAD R7, R12, UR13, R0 ;  /* 0x0000000d0c077c24 */ /* 0x003fc8000f8e0200 */
[----:B--2---:R-:W-:-:S05]  /*1270*/  IMAD.WIDE R4, R7, 0x4, R4 ;  /* 0x0000000407047825 */ /* 0x004fca00078e0204 */
[----:B------:R-:W2:Y:S01]  /*1280*/  LDG.E R2, desc[UR14][R4.64] ;  /* 0x0000000e04027981 */ /* 0x000ea2000c1e1900 */
[----:B------:R-:W0:Y:S01]  /*1290*/  S2UR UR12, SR_CgaCtaId ;  /* 0x00000000000c79c3 */ /* 0x000e220000008800 */
[----:B------:R-:W-:Y:S01]  /*12a0*/  UMOV UR6, 0x400 ;  /* 0x0000040000067882 */ /* 0x000fe20000000000 */
[----:B------:R-:W-:Y:S01]  /*12b0*/  IMAD R0, R3, UR13, R0 ;  /* 0x0000000d03007c24 */ /* 0x000fe2000f8e0200 */
[----:B------:R-:W-:Y:S02]  /*12c0*/  UISETP.NE.AND UP2, UPT, UR19, 0x1, UPT ;  /* 0x000000011300788c */ /* 0x000fe4000bf45270 */
[----:B0-----:R-:W-:-:S06]  /*12d0*/  ULEA UR6, UR12, UR6, 0x18 ;  /* 0x000000060c067291 */ /* 0x001fcc000f8ec0ff */
[----:B------:R-:W-:-:S05]  /*12e0*/  LEA R7, R0, UR6, 0x2 ;  /* 0x0000000600077c11 */ /* 0x000fca000f8e10ff */
[----:B--2---:R2:W-:Y:S01]  /*12f0*/  STS [R7], R2 ;  /* 0x0000000207007388 */ /* 0x0045e20000000800 */
[----:B------:R-:W-:Y:S05]  /*1300*/  BRA.U !UP2, `(.L_x_8) ;  /* 0x000000010a187547 */ /* 0x000fea000b800000 */
[----:B------:R-:W-:Y:S01]  /*1310*/  UISETP.NE.AND UP2, UPT, UR19, 0x2, UPT ;  /* 0x000000021300788c */ /* 0x000fe2000bf45270 */
[----:B------:R-:W3:Y:S05]  /*1320*/  LDG.E R0, desc[UR14][R4.64+0x4] ;  /* 0x0000040e04007981 */ /* 0x000eea000c1e1900 */
[----:B------:R-:W-:-:S13]  /*1330*/  PLOP3.LUT P0, PT, PT, PT, UP2, 0x80, 0x8 ;  /* 0x000000000008781c */ /* 0x000fda0003f0f028 */
[----:B--2---:R-:W2:Y:S04]  /*1340*/  @P0 LDG.E R2, desc[UR14][R4.64+0x8] ;  /* 0x0000080e04020981 */ /* 0x004ea8000c1e1900 */
[----:B---3--:R3:W-:Y:S04]  /*1350*/  STS [R7+0x4], R0 ;  /* 0x0000040007007388 */ /* 0x0087e80000000800 */
[----:B--2---:R3:W-:Y:S02]  /*1360*/  @P0 STS [R7+0x8], R2 ;  /* 0x0000080207000388 */ /* 0x0047e40000000800 */
.L_x_8:
[----:B------:R-:W4:Y:S08]  /*1370*/  LDC R13, c[0x0][0x3ac] ;  /* 0x0000eb00ff0d7b82 */ /* 0x000f300000000800 */
[----:B0123--:R-:W0:Y:S08]  /*1380*/  LDC.64 R6, c[0x0][0x3c8] ;  /* 0x0000f200ff067b82 */ /* 0x00fe300000000a00 */
[----:B------:R-:W1:Y:S01]  /*1390*/  LDC.64 R4, c[0x0][0x3c0] ;  /* 0x0000f000ff047b82 */ /* 0x000e620000000a00 */
[----:B----4-:R-:W-:-:S04]  /*13a0*/  IMAD R13, R13, UR5, R8 ;  /* 0x000000050d0d7c24 */ /* 0x010fc8000f8e0208 */
[----:B0-----:R-:W-:-:S05]  /*13b0*/  IMAD.WIDE R6, R13, 0x4, R6 ;  /* 0x000000040d067825 */ /* 0x001fca00078e0206 */
[----:B------:R0:W5:Y:S01]  /*13c0*/  LDG.E R0, desc[UR14][R6.64] ;  /* 0x0000000e06007981 */ /* 0x000162000c1e1900 */
[----:B-1----:R-:W-:-:S05]  /*13d0*/  IMAD.WIDE R4, R13, 0x4, R4 ;  /* 0x000000040d047825 */ /* 0x002fca00078e0204 */
[----:B------:R0:W5:Y:S01]  /*13e0*/  LDG.E R14, desc[UR14][R4.64] ;  /* 0x0000000e040e7981 */ /* 0x000162000c1e1900 */
[----:B------:R-:W-:Y:S02]  /*13f0*/  ISETP.GE.AND P3, PT, R16, 0x1, PT ;  /* 0x000000011000780c */ /* 0x000fe40003f66270 */
[----:B------:R-:W-:-:S11]  /*1400*/  MOV R2, 0xe0ad78ec ;  /* 0xe0ad78ec00027802 */ /* 0x000fd60000000f00 */
[----:B0-----:R-:W-:Y:S05]  /*1410*/  @!P3 BRA `(.L_x_11) ;  /* 0x0000000400c0b947 */ /* 0x001fea0003800000 */
[----:B------:R-:W-:Y:S01]  /*1420*/  HFMA2 R2, -RZ, RZ, -598.5, 40320 ;  /* 0xe0ad78ecff027431 */ /* 0x000fe200000001ff */
[----:B------:R-:W-:-:S06]  /*1430*/  UMOV UR6, URZ ;  /* 0x000000ff00067c82 */ /* 0x000fcc0008000000 */
.L_x_17:
[----:B------:R-:W-:Y:S01]  /*1440*/  UISETP.GE.U32.AND UP2, UPT, UR21, 0x7, UPT ;  /* 0x000000071500788c */ /* 0x000fe2000bf46070 */
[----:B------:R-:W-:Y:S02]  /*1450*/  MOV R26, RZ ;  /* 0x000000ff001a7202 */ /* 0x000fe40000000f00 */
[----:B------:R-:W-:-:S06]  /*1460*/  MOV R16, RZ ;  /* 0x000000ff00107202 */ /* 0x000fcc0000000f00 */
[----:B------:R-:W-:Y:S05]  /*1470*/  BRA.U !UP2, `(.L_x_12) ;  /* 0x000000010a987547 */ /* 0x000fea000b800000 */
[----:B------:R-:W0:Y:S01]  /*1480*/  S2UR UR13, SR_CgaCtaId ;  /* 0x00000000000d79c3 */ /* 0x000e220000008800 */
[----:B------:R-:W-:Y:S01]  /*1490*/  HFMA2 R26, -RZ, RZ, 0, 0 ;  /* 0x00000000ff1a7431 */ /* 0x000fe200000001ff */
[----:B------:R-:W-:Y:S01]  /*14a0*/  MOV R13, RZ ;  /* 0x000000ff000d7202 */ /* 0x000fe20000000f00 */
[----:B------:R-:W-:-:S05]  /*14b0*/  UMOV UR12, 0x400 ;  /* 0x00000400000c7882 */ /* 0x000fca0000000000 */
[----:B------:R-:W1:Y:S01]  /*14c0*/  LDC R16, c[0x0][0x3a4] ;  /* 0x0000e900ff107b82 */ /* 0x000e620000000800 */
[----:B0-----:R-:W-:-:S12]  /*14d0*/  ULEA UR12, UR13, UR12, 0x18 ;  /* 0x0000000c0d0c7291 */ /* 0x001fd8000f8ec0ff */
.L_x_13:
[--C-:B-1----:R-:W-:Y:S02]  /*14e0*/  IMAD R17, R3, R16, R13.reuse ;  /* 0x0000001003117224 */ /* 0x102fe400078e020d */
[----:B------:R-:W-:Y:S01]  /*14f0*/  IMAD R15, R16, UR6, R13 ;  /* 0x00000006100f7c24 */ /* 0x000fe2000f8e020d */
[----:B------:R-:W-:Y:S02]  /*1500*/  IADD3 R13, PT, PT, R13, 0x8, RZ ;  /* 0x000000080d0d7810 */ /* 0x000fe40007ffe0ff */
[----:B------:R-:W-:Y:S02]  /*1510*/  LEA R17, R17, UR12, 0x2 ;  /* 0x0000000c11117c11 */ /* 0x000fe4000f8e10ff */
[----:B------:R-:W-:Y:S02]  /*1520*/  LEA R15, R15, UR26, 0x2 ;  /* 0x0000001a0f0f7c11 */ /* 0x000fe4000f8e10ff */
[----:B------:R-:W-:Y:S01]  /*1530*/  ISETP.NE.AND P0, PT, R13, UR7, PT ;  /* 0x000000070d007c0c */ /* 0x000fe2000bf05270 */
[----:B------:R-:W-:Y:S04]  /*1540*/  LDS R19, [R17] ;  /* 0x0000000011137984 */ /* 0x000fe80000000800 */
[----:B------:R-:W0:Y:S04]  /*1550*/  LDS R18, [R15] ;  /* 0x000000000f127984 */ /* 0x000e280000000800 */
[----:B------:R-:W-:Y:S04]  /*1560*/  LDS R23, [R17+0x4] ;  /* 0x0000040011177984 */ /* 0x000fe80000000800 */
[----:B------:R-:W1:Y:S04]  /*1570*/  LDS R22, [R15+0x4] ;  /* 0x000004000f167984 */ /* 0x000e680000000800 */
[----:B------:R-:W-:Y:S04]  /*1580*/  LDS R21, [R17+0x8] ;  /* 0x0000080011157984 */ /* 0x000fe80000000800 */
[----:B------:R-:W2:Y:S04]  /*1590*/  LDS R20, [R15+0x8] ;  /* 0x000008000f147984 */ /* 0x000ea80000000800 */
[----:B------:R-:W-:Y:S04]  /*15a0*/  LDS R24, [R17+0x14] ;  /* 0x0000140011187984 */ /* 0x000fe80000000800 */
[----:B------:R-:W-:Y:S04]  /*15b0*/  LDS R25, [R15+0x14] ;  /* 0x000014000f197984 */ /* 0x000fe80000000800 */
[----:B------:R-:W-:Y:S01]  /*15c0*/  LDS R27, [R15+0x1c] ;  /* 0x00001c000f1b7984 */ /* 0x000fe20000000800 */
[----:B0-----:R-:W-:-:S03]  /*15d0*/  FFMA R26, R19, R18, R26 ;  /* 0x00000012131a7223 */ /* 0x001fc6000000001a */
[----:B------:R-:W-:Y:S04]  /*15e0*/  LDS R18, [R17+0xc] ;  /* 0x00000c0011127984 */ /* 0x000fe80000000800 */
[----:B------:R-:W0:Y:S01]  /*15f0*/  LDS R19, [R15+0xc] ;  /* 0x00000c000f137984 */ /* 0x000e220000000800 */
[----:B-1----:R-:W-:-:S03]  /*1600*/  FFMA R26, R23, R22, R26 ;  /* 0x00000016171a7223 */ /* 0x002fc6000000001a */
[----:B------:R-:W-:Y:S04]  /*1610*/  LDS R22, [R17+0x10] ;  /* 0x0000100011167984 */ /* 0x000fe80000000800 */
[----:B------:R-:W1:Y:S01]  /*1620*/  LDS R23, [R15+0x10] ;  /* 0x000010000f177984 */ /* 0x000e620000000800 */
[----:B--2---:R-:W-:-:S03]  /*1630*/  FFMA R29, R21, R20, R26 ;  /* 0x00000014151d7223 */ /* 0x004fc6000000001a */
[----:B------:R-:W-:Y:S04]  /*1640*/  LDS R20, [R17+0x18] ;  /* 0x0000180011147984 */ /* 0x000fe80000000800 */
[----:B------:R-:W2:Y:S04]  /*1650*/  LDS R21, [R15+0x18] ;  /* 0x000018000f157984 */ /* 0x000ea80000000800 */
[----:B------:R-:W3:Y:S01]  /*1660*/  LDS R26, [R17+0x1c] ;  /* 0x00001c00111a7984 */ /* 0x000ee20000000800 */
[----:B0-----:R-:W-:-:S04]  /*1670*/  FFMA R19, R18, R19, R29 ;  /* 0x0000001312137223 */ /* 0x001fc8000000001d */
[----:B-1----:R-:W-:-:S04]  /*1680*/  FFMA R19, R22, R23, R19 ;  /* 0x0000001716137223 */ /* 0x002fc80000000013 */
[----:B------:R-:W-:-:S04]  /*1690*/  FFMA R19, R24, R25, R19 ;  /* 0x0000001918137223 */ /* 0x000fc80000000013 */
[----:B--2---:R-:W-:-:S04]  /*16a0*/  FFMA R19, R20, R21, R19 ;  /* 0x0000001514137223 */ /* 0x004fc80000000013 */
[----:B---3--:R-:W-:Y:S01]  /*16b0*/  FFMA R26, R26, R27, R19 ;  /* 0x0000001b1a1a7223 */ /* 0x008fe20000000013 */
[----:B------:R-:W-:Y:S06]  /*16c0*/  @P0 BRA `(.L_x_13) ;  /* 0xfffffffc00840947 */ /* 0x000fec000383ffff */
[----:B------:R-:W-:-:S07]  /*16d0*/  MOV R16, UR7 ;  /* 0x0000000700107c02 */ /* 0x000fce0008000f00 */
.L_x_12:
[----:B------:R-:W-:-:S09]  /*16e0*/  UISETP.NE.AND UP2, UPT, UR20, URZ, UPT ;  /* 0x000000ff1400728c */ /* 0x000fd2000bf45270 */
[----:B------:R-:W-:Y:S05]  /*16f0*/  BRA.U !UP2, `(.L_x_14) ;  /* 0x000000010adc7547 */ /* 0x000fea000b800000 */
[----:B------:R-:W-:Y:S02]  /*1700*/  UISETP.GE.U32.AND UP2, UPT, UR25, 0x3, UPT ;  /* 0x000000031900788c */ /* 0x000fe4000bf46070 */
[----:B------:R-:W-:-:S07]  /*1710*/  UISETP.NE.AND UP3, UPT, UR19, URZ, UPT ;  /* 0x000000ff1300728c */ /* 0x000fce000bf65270 */
[----:B------:R-:W-:Y:S05]  /*1720*/  BRA.U !UP2, `(.L_x_15) ;  /* 0x000000010a547547 */ /* 0x000fea000b800000 */
[----:B------:R-:W0:Y:S01]  /*1730*/  S2UR UR13, SR_CgaCtaId ;  /* 0x00000000000d79c3 */ /* 0x000e220000008800 */
[----:B------:R-:W-:-:S07]  /*1740*/  UMOV UR12, 0x400 ;  /* 0x00000400000c7882 */ /* 0x000fce0000000000 */
[----:B------:R-:W1:Y:S01]  /*1750*/  LDC R15, c[0x0][0x3a4] ;  /* 0x0000e900ff0f7b82 */ /* 0x000e620000000800 */
[----:B0-----:R-:W-:Y:S01]  /*1760*/  ULEA UR12, UR13, UR12, 0x18 ;  /* 0x0000000c0d0c7291 */ /* 0x001fe2000f8ec0ff */
[--C-:B-1----:R-:W-:Y:S02]  /*1770*/  IMAD R13, R3, R15, R16.reuse ;  /* 0x0000000f030d7224 */ /* 0x102fe400078e0210 */
[----:B------:R-:W-:Y:S01]  /*1780*/  IMAD R15, R15, UR6, R16 ;  /* 0x000000060f0f7c24 */ /* 0x000fe2000f8e0210 */
[----:B------:R-:W-:Y:S02]  /*1790*/  IADD3 R16, PT, PT, R16, 0x4, RZ ;  /* 0x0000000410107810 */ /* 0x000fe40007ffe0ff */
[----:B------:R-:W-:Y:S02]  /*17a0*/  LEA R13, R13, UR12, 0x2 ;  /* 0x0000000c0d0d7c11 */ /* 0x000fe4000f8e10ff */
[----:B------:R-:W-:-:S03]  /*17b0*/  LEA R17, R15, UR26, 0x2 ;  /* 0x0000001a0f117c11 */ /* 0x000fc6000f8e10ff */
[----:B------:R-:W-:Y:S04]  /*17c0*/  LDS R15, [R13] ;  /* 0x000000000d0f7984 */ /* 0x000fe80000000800 */
[----:B------:R-:W0:Y:S04]  /*17d0*/  LDS R18, [R17] ;  /* 0x0000000011127984 */ /* 0x000e280000000800 */
[----:B------:R-:W-:Y:S04]  /*17e0*/  LDS R20, [R13+0x4] ;  /* 0x000004000d147984 */ /* 0x000fe80000000800 */
[----:B------:R-:W1:Y:S04]  /*17f0*/  LDS R19, [R17+0x4] ;  /* 0x0000040011137984 */ /* 0x000e680000000800 */
[----:B------:R-:W-:Y:S04]  /*1800*/  LDS R22, [R13+0x8] ;  /* 0x000008000d167984 */ /* 0x000fe80000000800 */
[----:B------:R-:W2:Y:S04]  /*1810*/  LDS R21, [R17+0x8] ;  /* 0x0000080011157984 */ /* 0x000ea80000000800 */
[----:B------:R-:W-:Y:S04]  /*1820*/  LDS R24, [R13+0xc] ;  /* 0x00000c000d187984 */ /* 0x000fe80000000800 */
[----:B------:R-:W3:Y:S01]  /*1830*/  LDS R23, [R17+0xc] ;  /* 0x00000c0011177984 */ /* 0x000ee20000000800 */
[----:B0-----:R-:W-:-:S04]  /*1840*/  FFMA R15, R15, R18, R26 ;  /* 0x000000120f0f7223 */ /* 0x001fc8000000001a */
[----:B-1----:R-:W-:-:S04]  /*1850*/  FFMA R15, R20, R19, R15 ;  /* 0x00000013140f7223 */ /* 0x002fc8000000000f */
[----:B--2---:R-:W-:-:S04]  /*1860*/  FFMA R15, R22, R21, R15 ;  /* 0x00000015160f7223 */ /* 0x004fc8000000000f */
[----:B---3--:R-:W-:-:S07]  /*1870*/  FFMA R26, R24, R23, R15 ;  /* 0x00000017181a7223 */ /* 0x008fce000000000f */
.L_x_15:
[----:B------:R-:W-:Y:S05]  /*1880*/  BRA.U !UP3, `(.L_x_14) ;  /* 0x000000010b787547 */ /* 0x000fea000b800000 */
[----:B------:R-:W-:Y:S02]  /*1890*/  UISETP.NE.AND UP2, UPT, UR19, 0x1, UPT ;  /* 0x000000011300788c */ /* 0x000fe4000bf45270 */
        /* <DEDUP_REMOVED lines=14> */
[----:B------:R-:W1:Y:S01]  /*1980*/  LDS R19, [R17+0x4] ;  /* 0x0000040011137984 */ /* 0x000e620000000800 */
[----:B0-----:R-:W-:-:S04]  /*1990*/  FFMA R13, R13, R18, R26 ;  /* 0x000000120d0d7223 */ /* 0x001fc8000000001a */
[----:B-1----:R-:W-:-:S07]  /*19a0*/  FFMA R26, R20, R19, R13 ;  /* 0x00000013141a7223 */ /* 0x002fce000000000d */
.L_x_16:
[----:B------:R-:W-:Y:S05]  /*19b0*/  BRA.U !UP3, `(.L_x_14) ;  /* 0x000000010b2c7547 */ /* 0x000fea000b800000 */
[----:B------:R-:W0:Y:S01]  /*19c0*/  S2UR UR13, SR_CgaCtaId ;  /* 0x00000000000d79c3 */ /* 0x000e220000008800 */
[----:B------:R-:W-:-:S07]  /*19d0*/  UMOV UR12, 0x400 ;  /* 0x00000400000c7882 */ /* 0x000fce0000000000 */
[----:B------:R-:W1:Y:S01]  /*19e0*/  LDC R15, c[0x0][0x3a4] ;  /* 0x0000e900ff0f7b82 */ /* 0x000e620000000800 */
[----:B0-----:R-:W-:Y:S01]  /*19f0*/  ULEA UR12, UR13, UR12, 0x18 ;  /* 0x0000000c0d0c7291 */ /* 0x001fe2000f8ec0ff */
[--C-:B-1----:R-:W-:Y:S02]  /*1a00*/  IMAD R13, R3, R15, R16.reuse ;  /* 0x0000000f030d7224 */ /* 0x102fe400078e0210 */
[----:B------:R-:W-:-:S03]  /*1a10*/  IMAD R16, R15, UR6, R16 ;  /* 0x000000060f107c24 */ /* 0x000fc6000f8e0210 */
[----:B------:R-:W-:Y:S02]  /*1a20*/  LEA R13, R13, UR12, 0x2 ;  /* 0x0000000c0d0d7c11 */ /* 0x000fe4000f8e10ff */
[----:B------:R-:W-:-:S04]  /*1a30*/  LEA R16, R16, UR26, 0x2 ;  /* 0x0000001a10107c11 */ /* 0x000fc8000f8e10ff */
[----:B------:R-:W-:Y:S04]  /*1a40*/  LDS R13, [R13] ;  /* 0x000000000d0d7984 */ /* 0x000fe80000000800 */
[----:B------:R-:W0:Y:S02]  /*1a50*/  LDS R16, [R16] ;  /* 0x0000000010107984 */ /* 0x000e240000000800 */
[----:B0-----:R-:W-:-:S07]  /*1a60*/  FFMA R26, R13, R16, R26 ;  /* 0x000000100d1a7223 */ /* 0x001fce000000001a */
.L_x_14:
[----:B------:R-:W0:Y:S01]  /*1a70*/  LDC R16, c[0x0][0x3a8] ;  /* 0x0000ea00ff107b82 */ /* 0x000e220000000800 */
[----:B------:R-:W1:Y:S02]  /*1a80*/  LDCU UR12, c[0x0][0x3b8] ;  /* 0x00007700ff0c77ac */ /* 0x000e640008000800 */
[----:B-1----:R-:W-:Y:S01]  /*1a90*/  FMUL R13, R26, UR12 ;  /* 0x0000000c1a0d7c20 */ /* 0x002fe20008400000 */
[----:B0-----:R-:W-:Y:S01]  /*1aa0*/  IMAD R15, R3, R16, UR6 ;  /* 0x00000006030f7e24 */ /* 0x001fe2000f8e0210 */
[----:B------:R-:W-:-:S03]  /*1ab0*/  UIADD3 UR6, UPT, UPT, UR6, 0x1, URZ ;  /* 0x0000000106067890 */ /* 0x000fc6000fffe0ff */
[-C--:B------:R-:W-:Y:S02]  /*1ac0*/  FSETP.GT.AND P0, PT, R13, R2.reuse, PT ;  /* 0x000000020d00720b */ /* 0x080fe40003f04000 */
[----:B------:R-:W-:Y:S02]  /*1ad0*/  LEA R18, R15, UR11, 0x2 ;  /* 0x0000000b0f127c11 */ /* 0x000fe4000f8e10ff */
[----:B------:R-:W-:Y:S02]  /*1ae0*/  ISETP.NE.AND P1, PT, R16, UR6, PT ;  /* 0x0000000610007c0c */ /* 0x000fe4000bf25270 */
[----:B------:R-:W-:Y:S01]  /*1af0*/  FSEL R2, R13, R2, P0 ;  /* 0x000000020d027208 */ /* 0x000fe20000000000 */
[----:B------:R0:W-:Y:S10]  /*1b00*/  STS [R18], R13 ;  /* 0x0000000d12007388 */ /* 0x0001f40000000800 */
[----:B0-----:R-:W-:Y:S05]  /*1b10*/  @P1 BRA `(.L_x_17) ;  /* 0xfffffff800481947 */ /* 0x001fea000383ffff */
.L_x_11:
[----:B------:R-:W-:Y:S01]  /*1b20*/  ISETP.GT.AND P0, PT, R16, RZ, PT ;  /* 0x000000ff1000720c */ /* 0x000fe20003f04270 */
[----:B------:R-:W-:-:S12]  /*1b30*/  HFMA2 R15, -RZ, RZ, 0, 0 ;  /* 0x00000000ff0f7431 */ /* 0x000fd800000001ff */
[----:B------:R-:W-:Y:S05]  /*1b40*/  @!P0 BRA `(.L_x_18) ;  /* 0x0000000800948947 */ /* 0x000fea0003800000 */
[----:B------:R-:W-:Y:S01]  /*1b50*/  UISETP.GE.U32.AND UP2, UPT, UR24, 0x7, UPT ;  /* 0x000000071800788c */ /* 0x000fe2000bf46070 */
[----:B------:R-:W-:Y:S01]  /*1b60*/  MOV R15, RZ ;  /* 0x000000ff000f7202 */ /* 0x000fe20000000f00 */
[----:B------:R-:W-:-:S07]  /*1b70*/  UMOV UR6, URZ ;  /* 0x000000ff00067c82 */ /* 0x000fce0008000000 */
[----:B------:R-:W-:Y:S05]  /*1b80*/  BRA.U !UP2, `(.L_x_19) ;  /* 0x000000050a407547 */ /* 0x000fea000b800000 */
[----:B------:R-:W-:Y:S01]  /*1b90*/  MOV R15, RZ ;  /* 0x000000ff000f7202 */ /* 0x000fe20000000f00 */
[----:B------:R-:W-:-:S06]  /*1ba0*/  UMOV UR6, URZ ;  /* 0x000000ff00067c82 */ /* 0x000fcc0008000000 */
.L_x_20:
[----:B--2---:R-:W-:Y:S01]  /*1bb0*/  IMAD R13, R3, R16, UR6 ;  /* 0x00000006030d7e24 */ /* 0x004fe2000f8e0210 */
[----:B------:R-:W-:-:S04]  /*1bc0*/  UIADD3 UR6, UPT, UPT, UR6, 0x8, URZ ;  /* 0x0000000806067890 */ /* 0x000fc8000fffe0ff */
[----:B------:R-:W-:Y:S01]  /*1bd0*/  LEA R13, R13, UR11, 0x2 ;  /* 0x0000000b0d0d7c11 */ /* 0x000fe2000f8e10ff */
[----:B------:R-:W-:-:S04]  /*1be0*/  UISETP.NE.AND UP2, UPT, UR6, UR9, UPT ;  /* 0x000000090600728c */ /* 0x000fc8000bf45270 */
[----:B------:R-:W0:Y:S04]  /*1bf0*/  LDS R21, [R13] ;  /* 0x000000000d157984 */ /* 0x000e280000000800 */
[----:B------:R-:W1:Y:S04]  /*1c00*/  LDS R27, [R13+0x4] ;  /* 0x000004000d1b7984 */ /* 0x000e680000000800 */
[----:B------:R-:W2:Y:S04]  /*1c10*/  LDS R25, [R13+0xc] ;  /* 0x00000c000d197984 */ /* 0x000ea80000000800 */
[----:B------:R-:W3:Y:S04]  /*1c20*/  LDS R29, [R13+0x8] ;  /* 0x000008000d1d7984 */ /* 0x000ee80000000800 */
[----:B------:R-:W4:Y:S04]  /*1c30*/  LDS R23, [R13+0x10] ;  /* 0x000010000d177984 */ /* 0x000f280000000800 */
[----:B------:R-:W4:Y:S04]  /*1c40*/  LDS R19, [R13+0x14] ;  /* 0x000014000d137984 */ /* 0x000f280000000800 */
[----:B------:R-:W4:Y:S01]  /*1c50*/  LDS R17, [R13+0x18] ;  /* 0x000018000d117984 */ /* 0x000f220000000800 */
[----:B0----5:R-:W-:-:S03]  /*1c60*/  FADD R18, -R0, R21 ;  /* 0x0000001500127221 */ /* 0x021fc60000000100 */
[----:B------:R-:W0:Y:S01]  /*1c70*/  LDS R21, [R13+0x1c] ;  /* 0x00001c000d157984 */ /* 0x000e220000000800 */
[----:B-1----:R-:W-:Y:S01]  /*1c80*/  FADD R27, -R0, R27 ;  /* 0x0000001b001b7221 */ /* 0x002fe20000000100 */
[----:B------:R-:W-:-:S03]  /*1c90*/  FMUL R18, R18, 1.4426950216293334961 ;  /* 0x3fb8aa3b12127820 */ /* 0x000fc60000400000 */
[----:B------:R-:W-:Y:S01]  /*1ca0*/  FMUL R20, R27, 1.4426950216293334961 ;  /* 0x3fb8aa3b1b147820 */ /* 0x000fe20000400000 */
[----:B--2---:R-:W-:Y:S01]  /*1cb0*/  FADD R25, -R0, R25 ;  /* 0x0000001900197221 */ /* 0x004fe20000000100 */
[----:B------:R-:W-:Y:S01]  /*1cc0*/  FSETP.GEU.AND P6, PT, R18, -126, PT ;  /* 0xc2fc00001200780b */ /* 0x000fe20003fce000 */
[----:B---3--:R-:W-:Y:S02]  /*1cd0*/  FADD R29, -R0, R29 ;  /* 0x0000001d001d7221 */ /* 0x008fe40000000100 */
[----:B------:R-:W-:Y:S01]  /*1ce0*/  FSETP.GEU.AND P0, PT, R20, -126, PT ;  /* 0xc2fc00001400780b */ /* 0x000fe20003f0e000 */
[----:B------:R-:W-:Y:S01]  /*1cf0*/  FMUL R24, R25, 1.4426950216293334961 ;  /* 0x3fb8aa3b19187820 */ /* 0x000fe20000400000 */
[----:B----4-:R-:W-:Y:S01]  /*1d00*/  FADD R23, -R0, R23 ;  /* 0x0000001700177221 */ /* 0x010fe20000000100 */
[----:B------:R-:W-:-:S03]  /*1d10*/  FMUL R22, R29, 1.4426950216293334961 ;  /* 0x3fb8aa3b1d167820 */ /* 0x000fc60000400000 */
[----:B------:R-:W-:Y:S01]  /*1d20*/  FSETP.GEU.AND P2, PT, R24, -126, PT ;  /* 0xc2fc00001800780b */ /* 0x000fe20003f4e000 */
[----:B------:R-:W-:Y:S01]  /*1d30*/  FADD R19, -R0, R19 ;  /* 0x0000001300137221 */ /* 0x000fe20000000100 */
[----:B------:R-:W-:Y:S01]  /*1d40*/  FMUL R23, R23, 1.4426950216293334961 ;  /* 0x3fb8aa3b17177820 */ /* 0x000fe20000400000 */
[----:B------:R-:W-:Y:S01]  /*1d50*/  FSETP.GEU.AND P1, PT, R22, -126, PT ;  /* 0xc2fc00001600780b */ /* 0x000fe20003f2e000 */
[----:B------:R-:W-:Y:S01]  /*1d60*/  @!P6 FMUL R18, R18, 0.5 ;  /* 0x3f0000001212e820 */ /* 0x000fe20000400000 */
[----:B------:R-:W-:Y:S01]  /*1d70*/  FADD R25, -R0, R17 ;  /* 0x0000001100197221 */ /* 0x000fe20000000100 */
[----:B------:R-:W-:Y:S01]  /*1d80*/  FMUL R17, R19, 1.4426950216293334961 ;  /* 0x3fb8aa3b13117820 */ /* 0x000fe20000400000 */
[----:B------:R-:W-:Y:S01]  /*1d90*/  @!P0 FMUL R20, R20, 0.5 ;  /* 0x3f00000014148820 */ /* 0x000fe20000400000 */
[----:B------:R-:W-:Y:S01]  /*1da0*/  FSETP.GEU.AND P4, PT, R23, -126, PT ;  /* 0xc2fc00001700780b */ /* 0x000fe20003f8e000 */
[----:B------:R-:W-:Y:S01]  /*1db0*/  FMUL R25, R25, 1.4426950216293334961 ;  /* 0x3fb8aa3b19197820 */ /* 0x000fe20000400000 */
[----:B------:R-:W1:Y:S01]  /*1dc0*/  MUFU.EX2 R18, R18 ;  /* 0x0000001200127308 */ /* 0x000e620000000800 */
[----:B------:R-:W-:-:S02]  /*1dd0*/  FSETP.GEU.AND P5, PT, R17, -126, PT ;  /* 0xc2fc00001100780b */ /* 0x000fc40003fae000 */
[----:B------:R-:W-:-:S03]  /*1de0*/  @!P2 FMUL R24, R24, 0.5 ;  /* 0x3f0000001818a820 */ /* 0x000fc60000400000 */
[----:B------:R-:W-:Y:S02]  /*1df0*/  @!P1 FMUL R22, R22, 0.5 ;  /* 0x3f00000016169820 */ /* 0x000fe40000400000 */
[----:B------:R-:W2:Y:S03]  /*1e00*/  MUFU.EX2 R20, R20 ;  /* 0x0000001400147308 */ /* 0x000ea60000000800 */
[----:B------:R-:W-:Y:S01]  /*1e10*/  @!P4 FMUL R23, R23, 0.5 ;  /* 0x3f0000001717c820 */ /* 0x000fe20000400000 */
[----:B0-----:R-:W-:Y:S02]  /*1e20*/  FADD R21, -R0, R21 ;  /* 0x0000001500157221 */ /* 0x001fe40000000100 */
[----:B------:R-:W-:Y:S02]  /*1e30*/  @!P5 FMUL R17, R17, 0.5 ;  /* 0x3f0000001111d820 */ /* 0x000fe40000400000 */
[----:B------:R-:W0:Y:S01]  /*1e40*/  MUFU.EX2 R28, R24 ;  /* 0x00000018001c7308 */ /* 0x000e220000000800 */
[----:B------:R-:W-:Y:S01]  /*1e50*/  FMUL R21, R21, 1.4426950216293334961 ;  /* 0x3fb8aa3b15157820 */ /* 0x000fe20000400000 */
[----:B-1----:R-:W-:Y:S01]  /*1e60*/  @!P6 FMUL R18, R18, R18 ;  /* 0x000000121212e220 */ /* 0x002fe20000400000 */
[----:B------:R-:W-:-:S03]  /*1e70*/  FSETP.GEU.AND P6, PT, R25, -126, PT ;  /* 0xc2fc00001900780b */ /* 0x000fc60003fce000 */
[----:B------:R-:W-:Y:S01]  /*1e80*/  FADD R15, R18, R15 ;  /* 0x0000000f120f7221 */ /* 0x000fe20000000000 */
[----:B------:R1:W-:Y:S01]  /*1e90*/  STS [R13], R18 ;  /* 0x000000120d007388 */ /* 0x0003e20000000800 */
[----:B------:R-:W3:Y:S01]  /*1ea0*/  MUFU.EX2 R22, R22 ;  /* 0x0000001600167308 */ /* 0x000ee20000000800 */
[----:B--2---:R-:W-:Y:S01]  /*1eb0*/  @!P0 FMUL R20, R20, R20 ;  /* 0x0000001414148220 */ /* 0x004fe20000400000 */
[----:B------:R-:W-:-:S03]  /*1ec0*/  FSETP.GEU.AND P0, PT, R21, -126, PT ;  /* 0xc2fc00001500780b */ /* 0x000fc60003f0e000 */
[----:B------:R-:W-:Y:S01]  /*1ed0*/  FADD R15, R15, R20 ;  /* 0x000000140f0f7221 */ /* 0x000fe20000000000 */
[----:B------:R2:W-:Y:S02]  /*1ee0*/  STS [R13+0x4], R20 ;  /* 0x000004140d007388 */ /* 0x0005e40000000800 */
[----:B------:R-:W-:Y:S01]  /*1ef0*/  @!P6 FMUL R25, R25, 0.5 ;  /* 0x3f0000001919e820 */ /* 0x000fe20000400000 */
[----:B------:R-:W4:Y:S01]  /*1f00*/  MUFU.EX2 R23, R23 ;  /* 0x0000001700177308 */ /* 0x000f220000000800 */
[----:B0-----:R-:W-:-:S05]  /*1f10*/  @!P2 FMUL R28, R28, R28 ;  /* 0x0000001c1c1ca220 */ /* 0x001fca0000400000 */
[----:B------:R-:W-:Y:S01]  /*1f20*/  @!P0 FMUL R21, R21, 0.5 ;  /* 0x3f00000015158820 */ /* 0x000fe20000400000 */
[----:B------:R2:W-:Y:S01]  /*1f30*/  STS [R13+0xc], R28 ;  /* 0x00000c1c0d007388 */ /* 0x0005e20000000800 */
[----:B------:R-:W0:Y:S01]  /*1f40*/  MUFU.EX2 R17, R17 ;  /* 0x0000001100117308 */ /* 0x000e220000000800 */
[----:B---3--:R-:W-:-:S04]  /*1f50*/  @!P1 FMUL R22, R22, R22 ;  /* 0x0000001616169220 */ /* 0x008fc80000400000 */
[----:B------:R-:W-:Y:S01]  /*1f60*/  FADD R15, R15, R22 ;  /* 0x000000160f0f7221 */ /* 0x000fe20000000000 */
[----:B------:R2:W-:Y:S02]  /*1f70*/  STS [R13+0x8], R22 ;  /* 0x000008160d007388 */ /* 0x0005e40000000800 */
[----:B------:R-:W3:Y:S01]  /*1f80*/  MUFU.EX2 R26, R25 ;  /* 0x00000019001a7308 */ /* 0x000ee20000000800 */
[----:B----4-:R-:W-:Y:S01]  /*1f90*/  @!P4 FMUL R23, R23, R23 ;  /* 0x000000171717c220 */ /* 0x010fe20000400000 */
[----:B------:R-:W-:-:S04]  /*1fa0*/  FADD R15, R15, R28 ;  /* 0x0000001c0f0f7221 */ /* 0x000fc80000000000 */
[----:B------:R2:W-:Y:S01]  /*1fb0*/  STS [R13+0x10], R23 ;  /* 0x000010170d007388 */ /* 0x0005e20000000800 */
[----:B-1----:R-:W-:Y:S01]  /*1fc0*/  FADD R18, R15, R23 ;  /* 0x000000170f127221 */ /* 0x002fe20000000000 */
[----:B------:R-:W1:Y:S01]  /*1fd0*/  MUFU.EX2 R24, R21 ;  /* 0x0000001500187308 */ /* 0x000e620000000800 */
[----:B0-----:R-:W-:-:S04]  /*1fe0*/  @!P5 FMUL R17, R17, R17 ;  /* 0x000000111111d220 */ /* 0x001fc80000400000 */
[----:B------:R-:W-:Y:S01]  /*1ff0*/  FADD R15, R18, R17 ;  /* 0x00000011120f7221 */ /* 0x000fe20000000000 */
[----:B------:R2:W-:Y:S01]  /*2000*/  STS [R13+0x14], R17 ;  /* 0x000014110d007388 */ /* 0x0005e20000000800 */
[----:B---3--:R-:W-:-:S04]  /*2010*/  @!P6 FMUL R26, R26, R26 ;  /* 0x0000001a1a1ae220 */ /* 0x008fc80000400000 */
[----:B------:R-:W-:Y:S01]  /*2020*/  FADD R15, R15, R26 ;  /* 0x0000001a0f0f7221 */ /* 0x000fe20000000000 */
[----:B------:R2:W-:Y:S01]  /*2030*/  STS [R13+0x18], R26 ;  /* 0x0000181a0d007388 */ /* 0x0005e20000000800 */
[----:B-1----:R-:W-:-:S04]  /*2040*/  @!P0 FMUL R24, R24, R24 ;  /* 0x0000001818188220 */ /* 0x002fc80000400000 */
[----:B------:R-:W-:Y:S01]  /*2050*/  FADD R15, R15, R24 ;  /* 0x000000180f0f7221 */ /* 0x000fe20000000000 */
[----:B------:R2:W-:Y:S01]  /*2060*/  STS [R13+0x1c], R24 ;  /* 0x00001c180d007388 */ /* 0x0005e20000000800 */
[----:B------:R-:W-:Y:S05]  /*2070*/  BRA.U UP2, `(.L_x_20) ;  /* 0xfffffff902cc7547 */ /* 0x000fea000b83ffff */
[----:B------:R-:W-:-:S05]  /*2080*/  UMOV UR6, UR9 ;  /* 0x0000000900067c82 */ /* 0x000fca0008000000 */
.L_x_19:
[----:B------:R-:W-:-:S09]  /*2090*/  UISETP.NE.AND UP2, UPT, UR23, URZ, UPT ;  /* 0x000000ff1700728c */ /* 0x000fd2000bf45270 */
[----:B------:R-:W-:Y:S05]  /*20a0*/  BRA.U !UP2, `(.L_x_18) ;  /* 0x000000050a3c7547 */ /* 0x000fea000b800000 */
[----:B------:R-:W-:Y:S02]  /*20b0*/  UISETP.GE.U32.AND UP2, UPT, UR29, 0x3, UPT ;  /* 0x000000031d00788c */ /* 0x000fe4000bf46070 */
[----:B------:R-:W-:-:S07]  /*20c0*/  UISETP.NE.AND UP3, UPT, UR22, URZ, UPT ;  /* 0x000000ff1600728c */ /* 0x000fce000bf65270 */
[----:B------:R-:W-:Y:S05]  /*20d0*/  BRA.U !UP2, `(.L_x_21) ;  /* 0x000000010a9c7547 */ /* 0x000fea000b800000 */
[----:B--2---:R-:W-:Y:S01]  /*20e0*/  IMAD R13, R3, R16, UR6 ;  /* 0x00000006030d7e24 */ /* 0x004fe2000f8e0210 */
[----:B------:R-:W-:-:S04]  /*20f0*/  UIADD3 UR6, UPT, UPT, UR6, 0x4, URZ ;  /* 0x0000000406067890 */ /* 0x000fc8000fffe0ff */
[----:B------:R-:W-:-:S05]  /*2100*/  LEA R13, R13, UR11, 0x2 ;  /* 0x0000000b0d0d7c11 */ /* 0x000fca000f8e10ff */
[----:B------:R-:W0:Y:S04]  /*2110*/  LDS R17, [R13] ;  /* 0x000000000d117984 */ /* 0x000e280000000800 */
[----:B------:R-:W1:Y:S04]  /*2120*/  LDS R19, [R13+0x4] ;  /* 0x000004000d137984 */ /* 0x000e680000000800 */
[----:B------:R-:W2:Y:S04]  /*2130*/  LDS R21, [R13+0x8] ;  /* 0x000008000d157984 */ /* 0x000ea80000000800 */
[----:B------:R-:W3:Y:S01]  /*2140*/  LDS R23, [R13+0xc] ;  /* 0x00000c000d177984 */ /* 0x000ee20000000800 */
[C---:B0----5:R-:W-:Y:S01]  /*2150*/  FADD R17, -R0.reuse, R17 ;  /* 0x0000001100117221 */ /* 0x061fe20000000100 */
[----:B-1----:R-:W-:-:S03]  /*2160*/  FADD R19, -R0, R19 ;  /* 0x0000001300137221 */ /* 0x002fc60000000100 */
[----:B------:R-:W-:Y:S01]  /*2170*/  FMUL R17, R17, 1.4426950216293334961 ;  /* 0x3fb8aa3b11117820 */ /* 0x000fe20000400000 */
[----:B--2---:R-:W-:Y:S01]  /*2180*/  FADD R21, -R0, R21 ;  /* 0x0000001500157221 */ /* 0x004fe20000000100 */
[----:B------:R-:W-:-:S03]  /*2190*/  FMUL R19, R19, 1.4426950216293334961 ;  /* 0x3fb8aa3b13137820 */ /* 0x000fc60000400000 */
[----:B------:R-:W-:Y:S01]  /*21a0*/  FSETP.GEU.AND P0, PT, R17, -126, PT ;  /* 0xc2fc00001100780b */ /* 0x000fe20003f0e000 */
[----:B---3--:R-:W-:Y:S01]  /*21b0*/  FADD R23, -R0, R23 ;  /* 0x0000001700177221 */ /* 0x008fe20000000100 */
[----:B------:R-:W-:Y:S01]  /*21c0*/  FMUL R21, R21, 1.4426950216293334961 ;  /* 0x3fb8aa3b15157820 */ /* 0x000fe20000400000 */
[----:B------:R-:W-:Y:S02]  /*21d0*/  FSETP.GEU.AND P1, PT, R19, -126, PT ;  /* 0xc2fc00001300780b */ /* 0x000fe40003f2e000 */
[----:B------:R-:W-:Y:S02]  /*21e0*/  FMUL R23, R23, 1.4426950216293334961 ;  /* 0x3fb8aa3b17177820 */ /* 0x000fe40000400000 */
[----:B------:R-:W-:-:S03]  /*21f0*/  FSETP.GEU.AND P2, PT, R21, -126, PT ;  /* 0xc2fc00001500780b */ /* 0x000fc60003f4e000 */
[----:B------:R-:W-:-:S03]  /*2200*/  FSETP.GEU.AND P4, PT, R23, -126, PT ;  /* 0xc2fc00001700780b */ /* 0x000fc60003f8e000 */
[----:B------:R-:W-:-:S03]  /*2210*/  @!P0 FMUL R17, R17, 0.5 ;  /* 0x3f00000011118820 */ /* 0x000fc60000400000 */
[----:B------:R-:W-:Y:S01]  /*2220*/  @!P1 FMUL R19, R19, 0.5 ;  /* 0x3f00000013139820 */ /* 0x000fe20000400000 */
[----:B------:R-:W0:Y:S03]  /*2230*/  MUFU.EX2 R18, R17 ;  /* 0x0000001100127308 */ /* 0x000e260000000800 */
[----:B------:R-:W-:-:S03]  /*2240*/  @!P2 FMUL R21, R21, 0.5 ;  /* 0x3f0000001515a820 */ /* 0x000fc60000400000 */
[----:B------:R-:W-:Y:S02]  /*2250*/  @!P4 FMUL R23, R23, 0.5 ;  /* 0x3f0000001717c820 */ /* 0x000fe40000400000 */
[----:B------:R-:W1:Y:S08]  /*2260*/  MUFU.EX2 R20, R19 ;  /* 0x0000001300147308 */ /* 0x000e700000000800 */
[----:B------:R-:W2:Y:S01]  /*2270*/  MUFU.EX2 R22, R21 ;  /* 0x0000001500167308 */ /* 0x000ea20000000800 */
[----:B0-----:R-:W-:-:S04]  /*2280*/  @!P0 FMUL R18, R18, R18 ;  /* 0x0000001212128220 */ /* 0x001fc80000400000 */
[----:B------:R-:W-:Y:S01]  /*2290*/  FADD R15, R15, R18 ;  /* 0x000000120f0f7221 */ /* 0x000fe20000000000 */
[----:B------:R0:W-:Y:S02]  /*22a0*/  STS [R13], R18 ;  /* 0x000000120d007388 */ /* 0x0001e40000000800 */
[----:B------:R-:W3:Y:S01]  /*22b0*/  MUFU.EX2 R24, R23 ;  /* 0x0000001700187308 */ /* 0x000ee20000000800 */
[----:B-1----:R-:W-:-:S04]  /*22c0*/  @!P1 FMUL R20, R20, R20 ;  /* 0x0000001414149220 */ /* 0x002fc80000400000 */
[----:B------:R-:W-:Y:S01]  /*22d0*/  FADD R15, R15, R20 ;  /* 0x000000140f0f7221 */ /* 0x000fe20000000000 */
[----:B------:R0:W-:Y:S01]  /*22e0*/  STS [R13+0x4], R20 ;  /* 0x000004140d007388 */ /* 0x0001e20000000800 */
[----:B--2---:R-:W-:-:S04]  /*22f0*/  @!P2 FMUL R22, R22, R22 ;  /* 0x000000161616a220 */ /* 0x004fc80000400000 */
[----:B------:R-:W-:Y:S01]  /*2300*/  FADD R15, R15, R22 ;  /* 0x000000160f0f7221 */ /* 0x000fe20000000000 */
[----:B------:R0:W-:Y:S01]  /*2310*/  STS [R13+0x8], R22 ;  /* 0x000008160d007388 */ /* 0x0001e20000000800 */
[----:B---3--:R-:W-:-:S04]  /*2320*/  @!P4 FMUL R24, R24, R24 ;  /* 0x000000181818c220 */ /* 0x008fc80000400000 */
[----:B------:R-:W-:Y:S01]  /*2330*/  FADD R15, R15, R24 ;  /* 0x000000180f0f7221 */ /* 0x000fe20000000000 */
[----:B------:R0:W-:Y:S06]  /*2340*/  STS [R13+0xc], R24 ;  /* 0x00000c180d007388 */ /* 0x0001ec0000000800 */
.L_x_21:
[----:B------:R-:W-:Y:S05]  /*2350*/  BRA.U !UP3, `(.L_x_18) ;  /* 0x000000010b907547 */ /* 0x000fea000b800000 */
[----:B------:R-:W-:Y:S02]  /*2360*/  UISETP.NE.AND UP2, UPT, UR27, URZ, UPT ;  /* 0x000000ff1b00728c */ /* 0x000fe4000bf45270 */
[----:B------:R-:W-:-:S07]  /*2370*/  UISETP.NE.AND UP3, UPT, UR10, URZ, UPT ;  /* 0x000000ff0a00728c */ /* 0x000fce000bf65270 */
[----:B------:R-:W-:Y:S05]  /*2380*/  BRA.U !UP2, `(.L_x_22) ;  /* 0x000000010a547547 */ /* 0x000fea000b800000 */
[----:B0-2---:R-:W-:Y:S01]  /*2390*/  IMAD R13, R3, R16, UR6 ;  /* 0x00000006030d7e24 */ /* 0x005fe2000f8e0210 */
[----:B------:R-:W-:-:S04]  /*23a0*/  UIADD3 UR6, UPT, UPT, UR6, 0x2, URZ ;  /* 0x0000000206067890 */ /* 0x000fc8000fffe0ff */
[----:B------:R-:W-:-:S05]  /*23b0*/  LEA R19, R13, UR11, 0x2 ;  /* 0x0000000b0d137c11 */ /* 0x000fca000f8e10ff */
[----:B------:R-:W0:Y:S04]  /*23c0*/  LDS R13, [R19] ;  /* 0x00000000130d7984 */ /* 0x000e280000000800 */
[----:B------:R-:W1:Y:S01]  /*23d0*/  LDS R17, [R19+0x4] ;  /* 0x0000040013117984 */ /* 0x000e620000000800 */
[C---:B0----5:R-:W-:Y:S01]  /*23e0*/  FADD R13, -R0.reuse, R13 ;  /* 0x0000000d000d7221 */ /* 0x061fe20000000100 */
[----:B-1----:R-:W-:-:S03]  /*23f0*/  FADD R17, -R0, R17 ;  /* 0x0000001100117221 */ /* 0x002fc60000000100 */
[----:B------:R-:W-:Y:S01]  /*2400*/  FMUL R13, R13, 1.4426950216293334961 ;  /* 0x3fb8aa3b0d0d7820 */ /* 0x000fe20000400000 */
[----:B------:R-:W-:-:S04]  /*2410*/  FMUL R17, R17, 1.4426950216293334961 ;  /* 0x3fb8aa3b11117820 */ /* 0x000fc80000400000 */
[----:B------:R-:W-:Y:S02]  /*2420*/  FSETP.GEU.AND P0, PT, R13, -126, PT ;  /* 0xc2fc00000d00780b */ /* 0x000fe40003f0e000 */
[----:B------:R-:W-:-:S11]  /*2430*/  FSETP.GEU.AND P1, PT, R17, -126, PT ;  /* 0xc2fc00001100780b */ /* 0x000fd60003f2e000 */
[----:B------:R-:W-:Y:S02]  /*2440*/  @!P0 FMUL R13, R13, 0.5 ;  /* 0x3f0000000d0d8820 */ /* 0x000fe40000400000 */
[----:B------:R-:W-:Y:S02]  /*2450*/  @!P1 FMUL R17, R17, 0.5 ;  /* 0x3f00000011119820 */ /* 0x000fe40000400000 */
[----:B------:R-:W0:Y:S08]  /*2460*/  MUFU.EX2 R18, R13 ;  /* 0x0000000d00127308 */ /* 0x000e300000000800 */
[----:B------:R-:W1:Y:S01]  /*2470*/  MUFU.EX2 R20, R17 ;  /* 0x0000001100147308 */ /* 0x000e620000000800 */
[----:B0-----:R-:W-:-:S04]  /*2480*/  @!P0 FMUL R18, R18, R18 ;  /* 0x0000001212128220 */ /* 0x001fc80000400000 */
[----:B------:R-:W-:Y:S01]  /*2490*/  FADD R15, R15, R18 ;  /* 0x000000120f0f7221 */ /* 0x000fe20000000000 */
[----:B------:R3:W-:Y:S01]  /*24a0*/  STS [R19], R18 ;  /* 0x0000001213007388 */ /* 0x0007e20000000800 */
[----:B-1----:R-:W-:-:S04]  /*24b0*/  @!P1 FMUL R20, R20, R20 ;  /* 0x0000001414149220 */ /* 0x002fc80000400000 */
[----:B------:R-:W-:Y:S01]  /*24c0*/  FADD R15, R15, R20 ;  /* 0x000000140f0f7221 */ /* 0x000fe20000000000 */
[----:B------:R3:W-:Y:S06]  /*24d0*/  STS [R19+0x4], R20 ;  /* 0x0000041413007388 */ /* 0x0007ec0000000800 */
.L_x_22:
[----:B------:R-:W-:Y:S05]  /*24e0*/  BRA.U !UP3, `(.L_x_18) ;  /* 0x000000010b2c7547 */ /* 0x000fea000b800000 */
[----:B------:R-:W-:-:S05]  /*24f0*/  IMAD R16, R3, R16, UR6 ;  /* 0x0000000603107e24 */ /* 0x000fca000f8e0210 */
[----:B------:R-:W-:-:S05]  /*2500*/  LEA R16, R16, UR11, 0x2 ;  /* 0x0000000b10107c11 */ /* 0x000fca000f8e10ff */
[----:B0-2---:R-:W0:Y:S02]  /*2510*/  LDS R13, [R16] ;  /* 0x00000000100d7984 */ /* 0x005e240000000800 */
[----:B0----5:R-:W-:-:S04]  /*2520*/  FADD R13, -R0, R13 ;  /* 0x0000000d000d7221 */ /* 0x021fc80000000100 */
[----:B------:R-:W-:-:S05]  /*2530*/  FMUL R13, R13, 1.4426950216293334961 ;  /* 0x3fb8aa3b0d0d7820 */ /* 0x000fca0000400000 */
[----:B------:R-:W-:-:S13]  /*2540*/  FSETP.GEU.AND P0, PT, R13, -126, PT ;  /* 0xc2fc00000d00780b */ /* 0x000fda0003f0e000 */
[----:B------:R-:W-:-:S04]  /*2550*/  @!P0 FMUL R13, R13, 0.5 ;  /* 0x3f0000000d0d8820 */ /* 0x000fc80000400000 */
[----:B------:R-:W0:Y:S02]  /*2560*/  MUFU.EX2 R17, R13 ;  /* 0x0000000d00117308 */ /* 0x000e240000000800 */
[----:B0-----:R-:W-:-:S04]  /*2570*/  @!P0 FMUL R17, R17, R17 ;  /* 0x0000001111118220 */ /* 0x001fc80000400000 */
[----:B------:R-:W-:Y:S01]  /*2580*/  FADD R15, R15, R17 ;  /* 0x000000110f0f7221 */ /* 0x000fe20000000000 */
[----:B------:R1:W-:Y:S06]  /*2590*/  STS [R16], R17 ;  /* 0x0000001110007388 */ /* 0x0003ec0000000800 */
.L_x_18:
[C---:B0-2--5:R-:W-:Y:S01]  /*25a0*/  FMNMX R13, R0.reuse, R2, !PT ;  /* 0x00000002000d7209 */ /* 0x065fe20007800000 */
[----:B------:R-:W-:Y:S04]  /*25b0*/  BSSY.RECONVERGENT B0, `(.L_x_23) ;  /* 0x000001c000007945 */ /* 0x000fe80003800200 */
[----:B------:R-:W-:Y:S01]  /*25c0*/  FADD R0, R0, -R13 ;  /* 0x8000000d00007221 */ /* 0x000fe20000000000 */
        /* <DEDUP_REMOVED lines=8> */
[----:B---3--:R-:W1:Y:S01]  /*2650*/  MUFU.EX2 R19, R2 ;  /* 0x0000000200137308 */ /* 0x008e620000000800 */
[----:B0-----:R-:W-:-:S04]  /*2660*/  @!P0 FMUL R17, R17, R17 ;  /* 0x0000001111118220 */ /* 0x001fc80000400000 */
[----:B------:R-:W-:Y:S01]  /*2670*/  FMUL R14, R14, R17 ;  /* 0x000000110e0e7220 */ /* 0x000fe20000400000 */
[----:B-1----:R-:W-:-:S04]  /*2680*/  @!P1 FMUL R19, R19, R19 ;  /* 0x0000001313139220 */ /* 0x002fc80000400000 */
[----:B------:R-:W-:-:S04]  /*2690*/  FFMA R15, R19, R15, R14 ;  /* 0x0000000f130f7223 */ /* 0x000fc8000000000e */
[----:B------:R-:W-:-:S05]  /*26a0*/  FADD R19, R15, 1.00000001335143196e-10 ;  /* 0x2edbe6ff0f137421 */ /* 0x000fca0000000000 */
[----:B------:R-:W-:-:S04]  /*26b0*/  IADD3 R17, PT, PT, R19, 0x1800000, RZ ;  /* 0x0180000013117810 */ /* 0x000fc80007ffe0ff */
[----:B------:R-:W-:-:S04]  /*26c0*/  LOP3.LUT R17, R17, 0x7f800000, RZ, 0xc0, !PT ;  /* 0x7f80000011117812 */ /* 0x000fc800078ec0ff */
[----:B------:R-:W-:-:S13]  /*26d0*/  ISETP.GT.U32.AND P0, PT, R17, 0x1ffffff, PT ;  /* 0x01ffffff1100780c */ /* 0x000fda0003f04070 */
[----:B------:R-:W-:Y:S05]  /*26e0*/  @P0 BRA `(.L_x_24) ;  /* 0x0000000000100947 */ /* 0x000fea0003800000 */
[----:B------:R-:W-:-:S07]  /*26f0*/  MOV R18, 0x2710 ;  /* 0x0000271000127802 */ /* 0x000fce0000000f00 */
[----:B------:R-:W-:Y:S05]  /*2700*/  CALL.REL.NOINC `($__internal_0_$__cuda_sm20_rcp_rn_f32_slowpath) ;  /* 0x00000038009c7944 */ /* 0x000fea0003c00000 */
[----:B------:R-:W-:Y:S01]  /*2710*/  MOV R0, R17 ;  /* 0x0000001100007202 */ /* 0x000fe20000000f00 */
[----:B------:R-:W-:Y:S06]  /*2720*/  BRA `(.L_x_25) ;  /* 0x0000000000107947 */ /* 0x000fec0003800000 */
.L_x_24:
[----:B------:R-:W0:Y:S02]  /*2730*/  MUFU.RCP R0, R19 ;  /* 0x0000001300007308 */ /* 0x000e240000001000 */
[----:B0-----:R-:W-:-:S04]  /*2740*/  FFMA R2, R19, R0, -1 ;  /* 0xbf80000013027423 */ /* 0x001fc80000000000 */
[----:B------:R-:W-:-:S04]  /*2750*/  FADD.FTZ R17, -R2, -RZ ;  /* 0x800000ff02117221 */ /* 0x000fc80000010100 */
[----:B------:R-:W-:-:S07]  /*2760*/  FFMA R0, R0, R17, R0 ;  /* 0x0000001100007223 */ /* 0x000fce0000000000 */
.L_x_25:
[----:B------:R-:W-:Y:S05]  /*2770*/  BSYNC.RECONVERGENT B0 ;  /* 0x0000000000007941 */ /* 0x000fea0003800200 */
.L_x_23:
[----:B------:R-:W-:-:S04]  /*2780*/  FADD R16, R16, 1.00000001335143196e-10 ;  /* 0x2edbe6ff10107421 */ /* 0x000fc80000000000 */
[----:B------:R-:W-:-:S05]  /*2790*/  FMUL R16, R16, 1.4426950216293334961 ;  /* 0x3fb8aa3b10107820 */ /* 0x000fca0000400000 */
[----:B------:R-:W-:-:S13]  /*27a0*/  FSETP.GEU.AND P0, PT, R16, -126, PT ;  /* 0xc2fc00001000780b */ /* 0x000fda0003f0e000 */
[----:B------:R-:W-:-:S04]  /*27b0*/  @!P0 FMUL R16, R16, 0.5 ;  /* 0x3f00000010108820 */ /* 0x000fc80000400000 */
[----:B------:R-:W0:Y:S02]  /*27c0*/  MUFU.EX2 R2, R16 ;  /* 0x0000001000027308 */ /* 0x000e240000000800 */
[----:B0-----:R-:W-:Y:S01]  /*27d0*/  @!P0 FMUL R2, R2, R2 ;  /* 0x0000000202028220 */ /* 0x001fe20000400000 */
[----:B------:R-:W-:Y:S06]  /*27e0*/  @P3 BRA `(.L_x_26) ;  /* 0x0000000800a03947 */ /* 0x000fec0003800000 */
[----:B------:R-:W-:Y:S01]  /*27f0*/  HFMA2 R19, -RZ, RZ, 0, 0 ;  /* 0x00000000ff137431 */ /* 0x000fe200000001ff */
[----:B------:R-:W-:Y:S06]  /*2800*/  BRA.U !UP0, `(.L_x_27) ;  /* 0x0000000508287547 */ /* 0x000fec000b800000 */
[----:B------:R-:W-:Y:S01]  /*2810*/  FMUL R19, RZ, R2 ;  /* 0x00000002ff137220 */ /* 0x000fe20000400000 */
[----:B------:R-:W-:-:S06]  /*2820*/  UMOV UR6, URZ ;  /* 0x000000ff00067c82 */ /* 0x000fcc0008000000 */
.L_x_28:
        /* <DEDUP_REMOVED lines=12> */
[----:B--2---:R-:W-:-:S04]  /*28f0*/  FMUL R20, R14, R23 ;  /* 0x000000170e147220 */ /* 0x004fc80000400000 */
[----:B------:R-:W-:Y:S01]  /*2900*/  FFMA R23, R20, R0, R19 ;  /* 0x0000000014177223 */ /* 0x000fe20000000013 */
[C---:B---3--:R-:W-:Y:S01]  /*2910*/  FMUL R24, R14.reuse, R24 ;  /* 0x000000180e187220 */ /* 0x048fe20000400000 */
[----:B----4-:R-:W-:-:S03]  /*2920*/  FMUL R22, R14, R22 ;  /* 0x000000160e167220 */ /* 0x010fc60000400000 */
[----:B------:R0:W-:Y:S01]  /*2930*/  STG.E desc[UR14][R16.64], R23 ;  /* 0x0000001710007986 */ /* 0x0001e2000c10190e */
[----:B-----5:R-:W-:Y:S01]  /*2940*/  FMUL R20, R14, R21 ;  /* 0x000000150e147220 */ /* 0x020fe20000400000 */
[-CC-:B------:R-:W-:Y:S01]  /*2950*/  FFMA R24, R24, R0.reuse, R19.reuse ;  /* 0x0000000018187223 */ /* 0x180fe20000000013 */
[----:B------:R-:W-:Y:S01]  /*2960*/  FMUL R29, R14, R29 ;  /* 0x0000001d0e1d7220 */ /* 0x000fe20000400000 */
[-CC-:B------:R-:W-:Y:S01]  /*2970*/  FFMA R22, R22, R0.reuse, R19.reuse ;  /* 0x0000000016167223 */ /* 0x180fe20000000013 */
[-CC-:B------:R-:W-:Y:S01]  /*2980*/  FFMA R20, R20, R0.reuse, R19.reuse ;  /* 0x0000000014147223 */ /* 0x180fe20000000013 */
[----:B------:R-:W2:Y:S01]  /*2990*/  LDG.E R21, desc[UR14][R16.64+0x20] ;  /* 0x0000200e10157981 */ /* 0x000ea2000c1e1900 */
[C---:B------:R-:W-:Y:S01]  /*29a0*/  FMUL R28, R14.reuse, R25 ;  /* 0x000000190e1c7220 */ /* 0x040fe20000400000 */
[----:B------:R-:W-:Y:S02]  /*29b0*/  FFMA R29, R29, R0, R19 ;  /* 0x000000001d1d7223 */ /* 0x000fe40000000013 */
[----:B0-----:R-:W3:Y:S01]  /*29c0*/  LDG.E R23, desc[UR14][R16.64+0x24] ;  /* 0x0000240e10177981 */ /* 0x001ee2000c1e1900 */
[----:B------:R-:W-:-:S03]  /*29d0*/  FMUL R18, R14, R18 ;  /* 0x000000120e127220 */ /* 0x000fc60000400000 */
[----:B------:R-:W4:Y:S01]  /*29e0*/  LDG.E R25, desc[UR14][R16.64+0x28] ;  /* 0x0000280e10197981 */ /* 0x000f22000c1e1900 */
[----:B------:R-:W-:-:S03]  /*29f0*/  FMUL R26, R14, R27 ;  /* 0x0000001b0e1a7220 */ /* 0x000fc60000400000 */
[----:B------:R0:W-:Y:S04]  /*2a00*/  STG.E desc[UR14][R16.64+0x8], R24 ;  /* 0x0000081810007986 */ /* 0x0001e8000c10190e */
[----:B------:R1:W-:Y:S04]  /*2a10*/  STG.E desc[UR14][R16.64+0x4], R22 ;  /* 0x0000041610007986 */ /* 0x0003e8000c10190e */
[----:B------:R-:W-:Y:S01]  /*2a20*/  STG.E desc[UR14][R16.64+0xc], R20 ;  /* 0x00000c1410007986 */ /* 0x000fe2000c10190e */
[----:B0-----:R-:W-:-:S03]  /*2a30*/  FFMA R24, R18, R0, R19 ;  /* 0x0000000012187223 */ /* 0x001fc60000000013 */
[----:B------:R0:W-:Y:S04]  /*2a40*/  STG.E desc[UR14][R16.64+0x1c], R29 ;  /* 0x00001c1d10007986 */ /* 0x0001e8000c10190e */
[----:B-1----:R-:W5:Y:S04]  /*2a50*/  LDG.E R22, desc[UR14][R16.64+0x2c] ;  /* 0x00002c0e10167981 */ /* 0x002f68000c1e1900 */
[----:B------:R-:W5:Y:S04]  /*2a60*/  LDG.E R27, desc[UR14][R16.64+0x34] ;  /* 0x0000340e101b7981 */ /* 0x000f68000c1e1900 */
[----:B0-----:R-:W5:Y:S04]  /*2a70*/  LDG.E R29, desc[UR14][R16.64+0x30] ;  /* 0x0000300e101d7981 */ /* 0x001f68000c1e1900 */
[----:B------:R-:W5:Y:S04]  /*2a80*/  LDG.E R20, desc[UR14][R16.64+0x38] ;  /* 0x0000380e10147981 */ /* 0x000f68000c1e1900 */
[----:B------:R-:W5:Y:S01]  /*2a90*/  LDG.E R18, desc[UR14][R16.64+0x3c] ;  /* 0x00003c0e10127981 */ /* 0x000f62000c1e1900 */
[----:B------:R-:W-:-:S05]  /*2aa0*/  FFMA R26, R26, R0, R19 ;  /* 0x000000001a1a7223 */ /* 0x000fca0000000013 */
[----:B------:R4:W-:Y:S04]  /*2ab0*/  STG.E desc[UR14][R16.64+0x10], R26 ;  /* 0x0000101a10007986 */ /* 0x0009e8000c10190e */
[----:B------:R0:W-:Y:S01]  /*2ac0*/  STG.E desc[UR14][R16.64+0x18], R24 ;  /* 0x0000181810007986 */ /* 0x0001e2000c10190e */
[----:B------:R-:W-:-:S05]  /*2ad0*/  FFMA R28, R28, R0, R19 ;  /* 0x000000001c1c7223 */ /* 0x000fca0000000013 */
[----:B------:R-:W-:Y:S01]  /*2ae0*/  STG.E desc[UR14][R16.64+0x14], R28 ;  /* 0x0000141c10007986 */ /* 0x000fe2000c10190e */
[----:B------:R-:W-:-:S04]  /*2af0*/  UIADD3 UR6, UPT, UPT, UR6, 0x10, URZ ;  /* 0x0000001006067890 */ /* 0x000fc8000fffe0ff */
[----:B------:R-:W-:Y:S01]  /*2b00*/  UISETP.NE.AND UP0, UPT, UR6, UR16, UPT ;  /* 0x000000100600728c */ /* 0x000fe2000bf05270 */
[C---:B--2---:R-:W-:Y:S01]  /*2b10*/  FMUL R21, R14.reuse, R21 ;  /* 0x000000150e157220 */ /* 0x044fe20000400000 */
[----:B---3--:R-:W-:-:S03]  /*2b20*/  FMUL R23, R14, R23 ;  /* 0x000000170e177220 */ /* 0x008fc60000400000 */
[-CC-:B------:R-:W-:Y:S01]  /*2b30*/  FFMA R21, R21, R0.reuse, R19.reuse ;  /* 0x0000000015157223 */ /* 0x180fe20000000013 */
[----:B----4-:R-:W-:Y:S01]  /*2b40*/  FMUL R26, R14, R25 ;  /* 0x000000190e1a7220 */ /* 0x010fe20000400000 */
[----:B------:R-:W-:-:S03]  /*2b50*/  FFMA R23, R23, R0, R19 ;  /* 0x0000000017177223 */ /* 0x000fc60000000013 */
[--C-:B------:R-:W-:Y:S01]  /*2b60*/  FFMA R25, R26, R0, R19.reuse ;  /* 0x000000001a197223 */ /* 0x100fe20000000013 */
[----:B------:R1:W-:Y:S04]  /*2b70*/  STG.E desc[UR14][R16.64+0x20], R21 ;  /* 0x0000201510007986 */ /* 0x0003e8000c10190e */
[----:B------:R2:W-:Y:S01]  /*2b80*/  STG.E desc[UR14][R16.64+0x24], R23 ;  /* 0x0000241710007986 */ /* 0x0005e2000c10190e */
[C---:B-----5:R-:W-:Y:S01]  /*2b90*/  FMUL R22, R14.reuse, R22 ;  /* 0x000000160e167220 */ /* 0x060fe20000400000 */
[C---:B------:R-:W-:Y:S01]  /*2ba0*/  FMUL R26, R14.reuse, R27 ;  /* 0x0000001b0e1a7220 */ /* 0x040fe20000400000 */
[C---:B0-----:R-:W-:Y:S01]  /*2bb0*/  FMUL R24, R14.reuse, R29 ;  /* 0x0000001d0e187220 */ /* 0x041fe20000400000 */
[C---:B------:R-:W-:Y:S01]  /*2bc0*/  FMUL R20, R14.reuse, R20 ;  /* 0x000000140e147220 */ /* 0x040fe20000400000 */
[----:B------:R-:W-:Y:S01]  /*2bd0*/  FMUL R18, R14, R18 ;  /* 0x000000120e127220 */ /* 0x000fe20000400000 */
[-CC-:B------:R-:W-:Y:S01]  /*2be0*/  FFMA R27, R22, R0.reuse, R19.reuse ;  /* 0x00000000161b7223 */ /* 0x180fe20000000013 */
[-CC-:B------:R-:W-:Y:S01]  /*2bf0*/  FFMA R29, R24, R0.reuse, R19.reuse ;  /* 0x00000000181d7223 */ /* 0x180fe20000000013 */
[-CC-:B------:R-:W-:Y:S01]  /*2c00*/  FFMA R26, R26, R0.reuse, R19.reuse ;  /* 0x000000001a1a7223 */ /* 0x180fe20000000013 */
[-CC-:B-1----:R-:W-:Y:S01]  /*2c10*/  FFMA R21, R20, R0.reuse, R19.reuse ;  /* 0x0000000014157223 */ /* 0x182fe20000000013 */
[----:B--2---:R-:W-:Y:S01]  /*2c20*/  FFMA R23, R18, R0, R19 ;  /* 0x0000000012177223 */ /* 0x004fe20000000013 */
[----:B------:R0:W-:Y:S04]  /*2c30*/  STG.E desc[UR14][R16.64+0x28], R25 ;  /* 0x0000281910007986 */ /* 0x0001e8000c10190e */
[----:B------:R0:W-:Y:S04]  /*2c40*/  STG.E desc[UR14][R16.64+0x2c], R27 ;  /* 0x00002c1b10007986 */ /* 0x0001e8000c10190e */
[----:B------:R0:W-:Y:S04]  /*2c50*/  STG.E desc[UR14][R16.64+0x30], R29 ;  /* 0x0000301d10007986 */ /* 0x0001e8000c10190e */
[----:B------:R0:W-:Y:S04]  /*2c60*/  STG.E desc[UR14][R16.64+0x34], R26 ;  /* 0x0000341a10007986 */ /* 0x0001e8000c10190e */
[----:B------:R0:W-:Y:S04]  /*2c70*/  STG.E desc[UR14][R16.64+0x38], R21 ;  /* 0x0000381510007986 */ /* 0x0001e8000c10190e */
[----:B------:R0:W-:Y:S01]  /*2c80*/  STG.E desc[UR14][R16.64+0x3c], R23 ;  /* 0x00003c1710007986 */ /* 0x0001e2000c10190e */
[----:B------:R-:W-:Y:S05]  /*2c90*/  BRA.U UP0, `(.L_x_28) ;  /* 0xfffffff900e47547 */ /* 0x000fea000b83ffff */
[----:B------:R-:W-:-:S07]  /*2ca0*/  MOV R19, UR16 ;  /* 0x0000001000137c02 */ /* 0x000fce0008000f00 */
.L_x_27:
[----:B------:R-:W-:Y:S05]  /*2cb0*/  BRA.U !UP1, `(.L_x_29) ;  /* 0x0000000d09747547 */ /* 0x000fea000b800000 */
[----:B------:R-:W-:Y:S02]  /*2cc0*/  UIADD3 UR6, UPT, UPT, UR18, -0x1, URZ ;  /* 0xffffffff12067890 */ /* 0x000fe4000fffe0ff */
[----:B------:R-:W-:Y:S02]  /*2cd0*/  UISETP.NE.AND UP1, UPT, UR20, URZ, UPT ;  /* 0x000000ff1400728c */ /* 0x000fe4000bf25270 */
[----:B------:R-:W-:-:S09]  /*2ce0*/  UISETP.GE.U32.AND UP0, UPT, UR6, 0x7, UPT ;  /* 0x000000070600788c */ /* 0x000fd2000bf06070 */
[----:B------:R-:W-:Y:S05]  /*2cf0*/  BRA.U !UP0, `(.L_x_30) ;  /* 0x0000000108987547 */ /* 0x000fea000b800000 */
[----:B0-----:R-:W0:Y:S01]  /*2d00*/  LDC.64 R16, c[0x0][0x398] ;  /* 0x0000e600ff107b82 */ /* 0x001e220000000a00 */
[----:B------:R-:W1:Y:S02]  /*2d10*/  LDCU UR6, c[0x0][0x3a4] ;  /* 0x00007480ff0677ac */ /* 0x000e640008000800 */
[----:B-1----:R-:W-:-:S04]  /*2d20*/  IMAD R21, R12, UR6, R19 ;  /* 0x000000060c157c24 */ /* 0x002fc8000f8e0213 */
[----:B0-----:R-:W-:-:S05]  /*2d30*/  IMAD.WIDE R16, R21, 0x4, R16 ;  /* 0x0000000415107825 */ /* 0x001fca00078e0210 */
[----:B------:R-:W2:Y:S01]  /*2d40*/  LDG.E R25, desc[UR14][R16.64] ;  /* 0x0000000e10197981 */ /* 0x000ea2000c1e1900 */
[----:B------:R-:W-:-:S03]  /*2d50*/  FMUL R21, RZ, R2 ;  /* 0x00000002ff157220 */ /* 0x000fc60000400000 */
[----:B------:R-:W3:Y:S04]  /*2d60*/  LDG.E R24, desc[UR14][R16.64+0x4] ;  /* 0x0000040e10187981 */ /* 0x000ee8000c1e1900 */
[----:B------:R-:W4:Y:S04]  /*2d70*/  LDG.E R23, desc[UR14][R16.64+0x8] ;  /* 0x0000080e10177981 */ /* 0x000f28000c1e1900 */
[----:B------:R-:W5:Y:S04]  /*2d80*/  LDG.E R20, desc[UR14][R16.64+0xc] ;  /* 0x00000c0e10147981 */ /* 0x000f68000c1e1900 */
[----:B------:R-:W5:Y:S04]  /*2d90*/  LDG.E R29, desc[UR14][R16.64+0x18] ;  /* 0x0000180e101d7981 */ /* 0x000f68000c1e1900 */
[----:B------:R-:W5:Y:S01]  /*2da0*/  LDG.E R27, desc[UR14][R16.64+0x1c] ;  /* 0x00001c0e101b7981 */ /* 0x000f62000c1e1900 */
[----:B--2---:R-:W-:-:S03]  /*2db0*/  FMUL R18, R14, R25 ;  /* 0x000000190e127220 */ /* 0x004fc60000400000 */
[----:B------:R-:W2:Y:S01]  /*2dc0*/  LDG.E R25, desc[UR14][R16.64+0x14] ;  /* 0x0000140e10197981 */ /* 0x000ea2000c1e1900 */
[----:B------:R-:W-:-:S03]  /*2dd0*/  FFMA R22, R18, R0, R21 ;  /* 0x0000000012167223 */ /* 0x000fc60000000015 */
[----:B------:R-:W2:Y:S01]  /*2de0*/  LDG.E R18, desc[UR14][R16.64+0x10] ;  /* 0x0000100e10127981 */ /* 0x000ea2000c1e1900 */
[C---:B---3--:R-:W-:Y:S01]  /*2df0*/  FMUL R24, R14.reuse, R24 ;  /* 0x000000180e187220 */ /* 0x048fe20000400000 */
[----:B----4-:R-:W-:Y:S02]  /*2e00*/  FMUL R26, R14, R23 ;  /* 0x000000170e1a7220 */ /* 0x010fe40000400000 */
[----:B------:R2:W-:Y:S01]  /*2e10*/  STG.E desc[UR14][R16.64], R22 ;  /* 0x0000001610007986 */ /* 0x0005e2000c10190e */
[--C-:B------:R-:W-:Y:S01]  /*2e20*/  FFMA R23, R24, R0, R21.reuse ;  /* 0x0000000018177223 */ /* 0x100fe20000000015 */
[C---:B-----5:R-:W-:Y:S01]  /*2e30*/  FMUL R20, R14.reuse, R20 ;  /* 0x000000140e147220 */ /* 0x060fe20000400000 */
[----:B------:R-:W-:Y:S01]  /*2e40*/  FMUL R24, R14, R29 ;  /* 0x0000001d0e187220 */ /* 0x000fe20000400000 */
[-CC-:B------:R-:W-:Y:S01]  /*2e50*/  FFMA R26, R26, R0.reuse, R21.reuse ;  /* 0x000000001a1a7223 */ /* 0x180fe20000000015 */
[----:B------:R-:W-:Y:S02]  /*2e60*/  FMUL R28, R14, R27 ;  /* 0x0000001b0e1c7220 */ /* 0x000fe40000400000 */
[--C-:B------:R-:W-:Y:S01]  /*2e70*/  FFMA R24, R24, R0, R21.reuse ;  /* 0x0000000018187223 */ /* 0x100fe20000000015 */
[----:B------:R1:W-:Y:S04]  /*2e80*/  STG.E desc[UR14][R16.64+0x4], R23 ;  /* 0x0000041710007986 */ /* 0x0003e8000c10190e */
[----:B------:R1:W-:Y:S04]  /*2e90*/  STG.E desc[UR14][R16.64+0x8], R26 ;  /* 0x0000081a10007986 */ /* 0x0003e8000c10190e */
[----:B------:R1:W-:Y:S01]  /*2ea0*/  STG.E desc[UR14][R16.64+0x18], R24 ;  /* 0x0000181810007986 */ /* 0x0003e2000c10190e */
[----:B------:R-:W-:Y:S01]  /*2eb0*/  IADD3 R19, PT, PT, R19, 0x8, RZ ;  /* 0x0000000813137810 */ /* 0x000fe20007ffe0ff */
[C---:B--2---:R-:W-:Y:S01]  /*2ec0*/  FMUL R22, R14.reuse, R25 ;  /* 0x000000190e167220 */ /* 0x044fe20000400000 */
[----:B------:R-:W-:Y:S01]  /*2ed0*/  FMUL R18, R14, R18 ;  /* 0x000000120e127220 */ /* 0x000fe20000400000 */
[----:B------:R-:W-:-:S02]  /*2ee0*/  FFMA R25, R20, R0, R21 ;  /* 0x0000000014197223 */ /* 0x000fc40000000015 */
[-CC-:B------:R-:W-:Y:S01]  /*2ef0*/  FFMA R29, R22, R0.reuse, R21.reuse ;  /* 0x00000000161d7223 */ /* 0x180fe20000000015 */
[-CC-:B------:R-:W-:Y:S01]  /*2f00*/  FFMA R27, R18, R0.reuse, R21.reuse ;  /* 0x00000000121b7223 */ /* 0x180fe20000000015 */
[----:B------:R-:W-:Y:S01]  /*2f10*/  FFMA R21, R28, R0, R21 ;  /* 0x000000001c157223 */ /* 0x000fe20000000015 */
[----:B------:R1:W-:Y:S04]  /*2f20*/  STG.E desc[UR14][R16.64+0xc], R25 ;  /* 0x00000c1910007986 */ /* 0x0003e8000c10190e */
[----:B------:R1:W-:Y:S04]  /*2f30*/  STG.E desc[UR14][R16.64+0x10], R27 ;  /* 0x0000101b10007986 */ /* 0x0003e8000c10190e */
[----:B------:R1:W-:Y:S04]  /*2f40*/  STG.E desc[UR14][R16.64+0x14], R29 ;  /* 0x0000141d10007986 */ /* 0x0003e8000c10190e */
[----:B------:R1:W-:Y:S02]  /*2f50*/  STG.E desc[UR14][R16.64+0x1c], R21 ;  /* 0x00001c1510007986 */ /* 0x0003e4000c10190e */
.L_x_30:
[----:B------:R-:W-:Y:S05]  /*2f60*/  BRA.U !UP1, `(.L_x_29) ;  /* 0x0000000909c87547 */ /* 0x000fea000b800000 */
[----:B------:R-:W-:Y:S02]  /*2f70*/  UISETP.GE.U32.AND UP0, UPT, UR25, 0x3, UPT ;  /* 0x000000031900788c */ /* 0x000fe4000bf06070 */
[----:B------:R-:W-:-:S07]  /*2f80*/  UISETP.NE.AND UP1, UPT, UR19, URZ, UPT ;  /* 0x000000ff1300728c */ /* 0x000fce000bf25270 */
[----:B------:R-:W-:Y:S05]  /*2f90*/  BRA.U !UP0, `(.L_x_31) ;  /* 0x0000000108587547 */ /* 0x000fea000b800000 */
[----:B01----:R-:W0:Y:S01]  /*2fa0*/  LDC.64 R16, c[0x0][0x398] ;  /* 0x0000e600ff107b82 */ /* 0x003e220000000a00 */
[----:B------:R-:W1:Y:S02]  /*2fb0*/  LDCU UR6, c[0x0][0x3a4] ;  /* 0x00007480ff0677ac */ /* 0x000e640008000800 */
[----:B-1----:R-:W-:-:S04]  /*2fc0*/  IMAD R21, R12, UR6, R19 ;  /* 0x000000060c157c24 */ /* 0x002fc8000f8e0213 */
[----:B0-----:R-:W-:-:S05]  /*2fd0*/  IMAD.WIDE R16, R21, 0x4, R16 ;  /* 0x0000000415107825 */ /* 0x001fca00078e0210 */
[----:B------:R-:W2:Y:S04]  /*2fe0*/  LDG.E R23, desc[UR14][R16.64] ;  /* 0x0000000e10177981 */ /* 0x000ea8000c1e1900 */
[----:B------:R-:W3:Y:S04]  /*2ff0*/  LDG.E R25, desc[UR14][R16.64+0x4] ;  /* 0x0000040e10197981 */ /* 0x000ee8000c1e1900 */
[----:B------:R-:W4:Y:S04]  /*3000*/  LDG.E R27, desc[UR14][R16.64+0x8] ;  /* 0x0000080e101b7981 */ /* 0x000f28000c1e1900 */
[----:B------:R-:W5:Y:S01]  /*3010*/  LDG.E R29, desc[UR14][R16.64+0xc] ;  /* 0x00000c0e101d7981 */ /* 0x000f62000c1e1900 */
[----:B------:R-:W-:Y:S01]  /*3020*/  FMUL R21, RZ, R2 ;  /* 0x00000002ff157220 */ /* 0x000fe20000400000 */
[----:B------:R-:W-:Y:S01]  /*3030*/  IADD3 R19, PT, PT, R19, 0x4, RZ ;  /* 0x0000000413137810 */ /* 0x000fe20007ffe0ff */
[C---:B--2---:R-:W-:Y:S01]  /*3040*/  FMUL R18, R14.reuse, R23 ;  /* 0x000000170e127220 */ /* 0x044fe20000400000 */
[----:B---3--:R-:W-:-:S03]  /*3050*/  FMUL R20, R14, R25 ;  /* 0x000000190e147220 */ /* 0x008fc60000400000 */
[-CC-:B------:R-:W-:Y:S01]  /*3060*/  FFMA R23, R18, R0.reuse, R21.reuse ;  /* 0x0000000012177223 */ /* 0x180fe20000000015 */
[----:B----4-:R-:W-:Y:S01]  /*3070*/  FMUL R22, R14, R27 ;  /* 0x0000001b0e167220 */ /* 0x010fe20000400000 */
[----:B------:R-:W-:-:S03]  /*3080*/  FFMA R25, R20, R0, R21 ;  /* 0x0000000014197223 */ /* 0x000fc60000000015 */
[----:B------:R2:W-:Y:S01]  /*3090*/  STG.E desc[UR14][R16.64], R23 ;  /* 0x0000001710007986 */ /* 0x0005e2000c10190e */
[----:B-----5:R-:W-:Y:S01]  /*30a0*/  FMUL R24, R14, R29 ;  /* 0x0000001d0e187220 */ /* 0x020fe20000400000 */
[-CC-:B------:R-:W-:Y:S02]  /*30b0*/  FFMA R27, R22, R0.reuse, R21.reuse ;  /* 0x00000000161b7223 */ /* 0x180fe40000000015 */
[----:B------:R2:W-:Y:S01]  /*30c0*/  STG.E desc[UR14][R16.64+0x4], R25 ;  /* 0x0000041910007986 */ /* 0x0005e2000c10190e */
[----:B------:R-:W-:-:S03]  /*30d0*/  FFMA R21, R24, R0, R21 ;  /* 0x0000000018157223 */ /* 0x000fc60000000015 */
[----:B------:R2:W-:Y:S04]  /*30e0*/  STG.E desc[UR14][R16.64+0x8], R27 ;  /* 0x0000081b10007986 */ /* 0x0005e8000c10190e */
[----:B------:R2:W-:Y:S02]  /*30f0*/  STG.E desc[UR14][R16.64+0xc], R21 ;  /* 0x00000c1510007986 */ /* 0x0005e4000c10190e */
.L_x_31:
[----:B------:R-:W-:Y:S05]  /*3100*/  BRA.U !UP1, `(.L_x_29) ;  /* 0x0000000909607547 */ /* 0x000fea000b800000 */
[----:B012---:R-:W0:Y:S01]  /*3110*/  LDC.64 R16, c[0x0][0x398] ;  /* 0x0000e600ff107b82 */ /* 0x007e220000000a00 */
[----:B------:R-:W1:Y:S02]  /*3120*/  LDCU UR6, c[0x0][0x3a4] ;  /* 0x00007480ff0677ac */ /* 0x000e640008000800 */
[----:B-1----:R-:W-:-:S04]  /*3130*/  IMAD R19, R12, UR6, R19 ;  /* 0x000000060c137c24 */ /* 0x002fc8000f8e0213 */
[----:B0-----:R-:W-:-:S05]  /*3140*/  IMAD.WIDE R16, R19, 0x4, R16 ;  /* 0x0000000413107825 */ /* 0x001fca00078e0210 */
[----:B------:R-:W2:Y:S01]  /*3150*/  LDG.E R19, desc[UR14][R16.64] ;  /* 0x0000000e10137981 */ /* 0x000ea2000c1e1900 */
[----:B------:R-:W-:Y:S01]  /*3160*/  FMUL R2, RZ, R2 ;  /* 0x00000002ff027220 */ /* 0x000fe20000400000 */
[----:B------:R-:W-:Y:S01]  /*3170*/  UISETP.NE.AND UP0, UPT, UR19, 0x1, UPT ;  /* 0x000000011300788c */ /* 0x000fe2000bf05270 */
[----:B--2---:R-:W-:-:S04]  /*3180*/  FMUL R19, R14, R19 ;  /* 0x000000130e137220 */ /* 0x004fc80000400000 */
[----:B------:R-:W-:-:S05]  /*3190*/  FFMA R19, R19, R0, R2 ;  /* 0x0000000013137223 */ /* 0x000fca0000000002 */
[----:B------:R3:W-:Y:S01]  /*31a0*/  STG.E desc[UR14][R16.64], R19 ;  /* 0x0000001310007986 */ /* 0x0007e2000c10190e */
[----:B------:R-:W-:Y:S05]  /*31b0*/  BRA.U !UP0, `(.L_x_29) ;  /* 0x0000000908347547 */ /* 0x000fea000b800000 */
[----:B---3--:R-:W2:Y:S01]  /*31c0*/  LDG.E R19, desc[UR14][R16.64+0x4] ;  /* 0x0000040e10137981 */ /* 0x008ea2000c1e1900 */
[----:B------:R-:W-:Y:S01]  /*31d0*/  UISETP.NE.AND UP0, UPT, UR19, 0x2, UPT ;  /* 0x000000021300788c */ /* 0x000fe2000bf05270 */
[----:B--2---:R-:W-:-:S04]  /*31e0*/  FMUL R19, R14, R19 ;  /* 0x000000130e137220 */ /* 0x004fc80000400000 */
[----:B------:R-:W-:-:S05]  /*31f0*/  FFMA R19, R19, R0, R2 ;  /* 0x0000000013137223 */ /* 0x000fca0000000002 */
[----:B------:R4:W-:Y:S01]  /*3200*/  STG.E desc[UR14][R16.64+0x4], R19 ;  /* 0x0000041310007986 */ /* 0x0009e2000c10190e */
[----:B------:R-:W-:Y:S05]  /*3210*/  BRA.U !UP0, `(.L_x_29) ;  /* 0x00000009081c7547 */ /* 0x000fea000b800000 */
[----:B----4-:R-:W2:Y:S02]  /*3220*/  LDG.E R19, desc[UR14][R16.64+0x8] ;  /* 0x0000080e10137981 */ /* 0x010ea4000c1e1900 */
[----:B--2---:R-:W-:-:S04]  /*3230*/  FMUL R19, R14, R19 ;  /* 0x000000130e137220 */ /* 0x004fc80000400000 */
[----:B------:R-:W-:-:S05]  /*3240*/  FFMA R19, R19, R0, R2 ;  /* 0x0000000013137223 */ /* 0x000fca0000000002 */
[----:B------:R0:W-:Y:S01]  /*3250*/  STG.E desc[UR14][R16.64+0x8], R19 ;  /* 0x0000081310007986 */ /* 0x0001e2000c10190e */
[----:B------:R-:W-:Y:S05]  /*3260*/  BRA `(.L_x_29) ;  /* 0x0000000800087947 */ /* 0x000fea0003800000 */
.L_x_26:
[----:B------:R-:W-:-:S05]  /*3270*/  UMOV UR6, URZ ;  /* 0x000000ff00067c82 */ /* 0x000fca0008000000 */
.L_x_37:
[----:B------:R-:W-:Y:S01]  /*3280*/  UISETP.GE.U32.AND UP0, UPT, UR24, 0x7, UPT ;  /* 0x000000071800788c */ /* 0x000fe2000bf06070 */
[----:B------:R-:W-:Y:S01]  /*3290*/  HFMA2 R19, -RZ, RZ, 0, 0 ;  /* 0x00000000ff137431 */ /* 0x000fe200000001ff */
[----:B0-----:R-:W-:-:S07]  /*32a0*/  MOV R16, RZ ;  /* 0x000000ff00107202 */ /* 0x001fce0000000f00 */
[----:B------:R-:W-:Y:S05]  /*32b0*/  BRA.U !UP0, `(.L_x_32) ;  /* 0x0000000108cc7547 */ /* 0x000fea000b800000 */
[----:B------:R-:W0:Y:S01]  /*32c0*/  LDC R16, c[0x0][0x3a4] ;  /* 0x0000e900ff107b82 */ /* 0x000e220000000800 */
[----:B------:R-:W-:Y:S01]  /*32d0*/  MOV R19, RZ ;  /* 0x000000ff00137202 */ /* 0x000fe20000000f00 */
[----:B------:R-:W1:Y:S01]  /*32e0*/  LDCU UR12, c[0x0][0x3a8] ;  /* 0x00007500ff0c77ac */ /* 0x000e620008000800 */
[----:B------:R-:W-:-:S07]  /*32f0*/  MOV R17, RZ ;  /* 0x000000ff00117202 */ /* 0x000fce0000000f00 */
.L_x_33:
[----:B-1----:R-:W-:Y:S02]  /*3300*/  IMAD R18, R3, UR12, R17 ;  /* 0x0000000c03127c24 */ /* 0x002fe4000f8e0211 */
[C---:B0-----:R-:W-:Y:S01]  /*3310*/  IMAD R20, R17.reuse, R16, UR6 ;  /* 0x0000000611147e24 */ /* 0x041fe2000f8e0210 */
[----:B------:R-:W-:Y:S02]  /*3320*/  IADD3 R17, PT, PT, R17, 0x8, RZ ;  /* 0x0000000811117810 */ /* 0x000fe40007ffe0ff */
[----:B------:R-:W-:Y:S02]  /*3330*/  LEA R18, R18, UR11, 0x2 ;  /* 0x0000000b12127c11 */ /* 0x000fe4000f8e10ff */
[----:B------:R-:W-:Y:S02]  /*3340*/  LEA R27, R20, UR28, 0x2 ;  /* 0x0000001c141b7c11 */ /* 0x000fe4000f8e10ff */
[----:B------:R-:W-:Y:S01]  /*3350*/  ISETP.NE.AND P0, PT, R17, UR9, PT ;  /* 0x0000000911007c0c */ /* 0x000fe2000bf05270 */
[----:B------:R-:W-:Y:S01]  /*3360*/  LDS R24, [R18] ;  /* 0x0000000012187984 */ /* 0x000fe20000000800 */
[----:B------:R-:W-:-:S03]  /*3370*/  LEA R29, R16, R27, 0x2 ;  /* 0x0000001b101d7211 */ /* 0x000fc600078e10ff */
[----:B------:R-:W0:Y:S01]  /*3380*/  LDS R25, [R27] ;  /* 0x000000001b197984 */ /* 0x000e220000000800 */
[----:B------:R-:W-:-:S03]  /*3390*/  LEA R28, R16, R29, 0x2 ;  /* 0x0000001d101c7211 */ /* 0x000fc600078e10ff */
[----:B------:R-:W-:Y:S04]  /*33a0*/  LDS R20, [R18+0x4] ;  /* 0x0000040012147984 */ /* 0x000fe80000000800 */
[----:B------:R1:W2:Y:S04]  /*33b0*/  LDS R21, [R29] ;  /* 0x000000001d157984 */ /* 0x0002a80000000800 */
[----:B------:R-:W-:Y:S04]  /*33c0*/  LDS R23, [R18+0x8] ;  /* 0x0000080012177984 */ /* 0x000fe80000000800 */
[----:B------:R3:W4:Y:S01]  /*33d0*/  LDS R22, [R28] ;  /* 0x000000001c167984 */ /* 0x0007220000000800 */
[----:B0-----:R-:W-:Y:S01]  /*33e0*/  FFMA R24, R24, R25, 1.00000001335143196e-10 ;  /* 0x2edbe6ff18187423 */ /* 0x001fe20000000019 */
[----:B------:R-:W-:-:S03]  /*33f0*/  LEA R25, R16, R28, 0x2 ;  /* 0x0000001c10197211 */ /* 0x000fc600078e10ff */
[----:B------:R-:W-:Y:S01]  /*3400*/  FADD R26, R24, R19 ;  /* 0x00000013181a7221 */ /* 0x000fe20000000000 */
[----:B-1----:R-:W-:Y:S01]  /*3410*/  LEA R29, R16, R25, 0x2 ;  /* 0x00000019101d7211 */ /* 0x002fe200078e10ff */
[----:B------:R-:W-:Y:S01]  /*3420*/  LDS R19, [R18+0xc] ;  /* 0x00000c0012137984 */ /* 0x000fe20000000800 */
[----:B--2---:R-:W-:Y:S02]  /*3430*/  FFMA R21, R20, R21, 1.00000001335143196e-10 ;  /* 0x2edbe6ff14157423 */ /* 0x004fe40000000015 */
[----:B---3--:R-:W-:Y:S01]  /*3440*/  LEA R28, R16, R29, 0x2 ;  /* 0x0000001d101c7211 */ /* 0x008fe200078e10ff */
[----:B------:R0:W1:Y:S01]  /*3450*/  LDS R24, [R25] ;  /* 0x0000000019187984 */ /* 0x0000620000000800 */
[----:B------:R-:W-:-:S03]  /*3460*/  FADD R21, R26, R21 ;  /* 0x000000151a157221 */ /* 0x000fc60000000000 */
[----:B------:R-:W-:Y:S01]  /*3470*/  LDS R20, [R18+0x10] ;  /* 0x0000100012147984 */ /* 0x000fe20000000800 */
[----:B----4-:R-:W-:Y:S01]  /*3480*/  FFMA R22, R23, R22, 1.00000001335143196e-10 ;  /* 0x2edbe6ff17167423 */ /* 0x010fe20000000016 */
[----:B0-----:R-:W-:Y:S02]  /*3490*/  LEA R25, R16, R28, 0x2 ;  /* 0x0000001c10197211 */ /* 0x001fe400078e10ff */
[----:B------:R-:W-:Y:S01]  /*34a0*/  LDS R26, [R18+0x1c] ;  /* 0x00001c00121a7984 */ /* 0x000fe20000000800 */
[----:B------:R-:W-:-:S03]  /*34b0*/  FADD R27, R21, R22 ;  /* 0x00000016151b7221 */ /* 0x000fc60000000000 */
[----:B------:R-:W0:Y:S04]  /*34c0*/  LDS R21, [R29] ;  /* 0x000000001d157984 */ /* 0x000e280000000800 */
[----:B------:R-:W-:Y:S04]  /*34d0*/  LDS R22, [R18+0x14] ;  /* 0x0000140012167984 */ /* 0x000fe80000000800 */
[----:B------:R2:W-:Y:S02]  /*34e0*/  LDS R23, [R25] ;  /* 0x0000000019177984 */ /* 0x0005e40000000800 */
[----:B--2---:R-:W-:-:S06]  /*34f0*/  LEA R25, R16, R25, 0x2 ;  /* 0x0000001910197211 */ /* 0x004fcc00078e10ff */
[----:B------:R-:W2:Y:S01]  /*3500*/  LDS R25, [R25] ;  /* 0x0000000019197984 */ /* 0x000ea20000000800 */
[----:B-1----:R-:W-:-:S03]  /*3510*/  FFMA R24, R19, R24, 1.00000001335143196e-10 ;  /* 0x2edbe6ff13187423 */ /* 0x002fc60000000018 */
[----:B------:R-:W1:Y:S01]  /*3520*/  LDS R19, [R28] ;  /* 0x000000001c137984 */ /* 0x000e620000000800 */
[----:B------:R-:W-:-:S03]  /*3530*/  FADD R27, R27, R24 ;  /* 0x000000181b1b7221 */ /* 0x000fc60000000000 */
[----:B------:R-:W3:Y:S01]  /*3540*/  LDS R24, [R18+0x18] ;  /* 0x0000180012187984 */ /* 0x000ee20000000800 */
[----:B0-----:R-:W-:-:S04]  /*3550*/  FFMA R20, R20, R21, 1.00000001335143196e-10 ;  /* 0x2edbe6ff14147423 */ /* 0x001fc80000000015 */
[----:B------:R-:W-:Y:S01]  /*3560*/  FADD R20, R27, R20 ;  /* 0x000000141b147221 */ /* 0x000fe20000000000 */
[----:B--2---:R-:W-:Y:S01]  /*3570*/  FFMA R26, R26, R25, 1.00000001335143196e-10 ;  /* 0x2edbe6ff1a1a7423 */ /* 0x004fe20000000019 */
[----:B-1----:R-:W-:-:S04]  /*3580*/  FFMA R19, R22, R19, 1.00000001335143196e-10 ;  /* 0x2edbe6ff16137423 */ /* 0x002fc80000000013 */
[----:B------:R-:W-:Y:S01]  /*3590*/  FADD R19, R20, R19 ;  /* 0x0000001314137221 */ /* 0x000fe20000000000 */
[----:B---3--:R-:W-:-:S04]  /*35a0*/  FFMA R24, R24, R23, 1.00000001335143196e-10 ;  /* 0x2edbe6ff18187423 */ /* 0x008fc80000000017 */
[----:B------:R-:W-:-:S04]  /*35b0*/  FADD R19, R19, R24 ;  /* 0x0000001813137221 */ /* 0x000fc80000000000 */
[----:B------:R-:W-:Y:S01]  /*35c0*/  FADD R19, R19, R26 ;  /* 0x0000001a13137221 */ /* 0x000fe20000000000 */
[----:B------:R-:W-:Y:S06]  /*35d0*/  @P0 BRA `(.L_x_33) ;  /* 0xfffffffc00480947 */ /* 0x000fec000383ffff */
[----:B------:R-:W-:-:S07]  /*35e0*/  MOV R16, UR9 ;  /* 0x0000000900107c02 */ /* 0x000fce0008000f00 */
.L_x_32:
[----:B------:R-:W-:-:S09]  /*35f0*/  UISETP.NE.AND UP0, UPT, UR23, URZ, UPT ;  /* 0x000000ff1700728c */ /* 0x000fd2000bf05270 */
[----:B------:R-:W-:Y:S05]  /*3600*/  BRA.U !UP0, `(.L_x_34) ;  /* 0x0000000108f07547 */ /* 0x000fea000b800000 */
[----:B------:R-:W-:Y:S02]  /*3610*/  UISETP.GE.U32.AND UP0, UPT, UR29, 0x3, UPT ;  /* 0x000000031d00788c */ /* 0x000fe4000bf06070 */
[----:B------:R-:W-:-:S07]  /*3620*/  UISETP.NE.AND UP1, UPT, UR22, URZ, UPT ;  /* 0x000000ff1600728c */ /* 0x000fce000bf25270 */
[----:B------:R-:W-:Y:S05]  /*3630*/  BRA.U !UP0, `(.L_x_35) ;  /* 0x0000000108687547 */ /* 0x000fea000b800000 */
[----:B------:R-:W0:Y:S01]  /*3640*/  LDC R21, c[0x0][0x3a4] ;  /* 0x0000e900ff157b82 */ /* 0x000e220000000800 */
[----:B------:R-:W1:Y:S02]  /*3650*/  LDCU UR12, c[0x0][0x3a8] ;  /* 0x00007500ff0c77ac */ /* 0x000e640008000800 */
[----:B-1----:R-:W-:Y:S02]  /*3660*/  IMAD R26, R3, UR12, R16 ;  /* 0x0000000c031a7c24 */ /* 0x002fe4000f8e0210 */
[----:B0-----:R-:W-:-:S03]  /*3670*/  IMAD R17, R16, R21, UR6 ;  /* 0x0000000610117e24 */ /* 0x001fc6000f8e0215 */
[----:B------:R-:W-:Y:S02]  /*3680*/  LEA R26, R26, UR11, 0x2 ;  /* 0x0000000b1a1a7c11 */ /* 0x000fe4000f8e10ff */
[----:B------:R-:W-:Y:S02]  /*3690*/  IADD3 R16, PT, PT, R16, 0x4, RZ ;  /* 0x0000000410107810 */ /* 0x000fe40007ffe0ff */
[----:B------:R-:W-:Y:S01]  /*36a0*/  LEA R27, R17, UR28, 0x2 ;  /* 0x0000001c111b7c11 */ /* 0x000fe2000f8e10ff */
[----:B------:R-:W-:Y:S03]  /*36b0*/  LDS R24, [R26] ;  /* 0x000000001a187984 */ /* 0x000fe60000000800 */
[C---:B------:R-:W-:Y:S01]  /*36c0*/  LEA R25, R21.reuse, R27, 0x2 ;  /* 0x0000001b15197211 */ /* 0x040fe200078e10ff */
[----:B------:R-:W0:Y:S03]  /*36d0*/  LDS R23, [R27] ;  /* 0x000000001b177984 */ /* 0x000e260000000800 */
[C---:B------:R-:W-:Y:S01]  /*36e0*/  LEA R18, R21.reuse, R25, 0x2 ;  /* 0x0000001915127211 */ /* 0x040fe200078e10ff */
[----:B------:R-:W-:Y:S03]  /*36f0*/  LDS R20, [R26+0x4] ;  /* 0x000004001a147984 */ /* 0x000fe60000000800 */
[----:B------:R-:W-:Y:S01]  /*3700*/  LEA R21, R21, R18, 0x2 ;  /* 0x0000001215157211 */ /* 0x000fe200078e10ff */
[----:B------:R-:W1:Y:S04]  /*3710*/  LDS R25, [R25] ;  /* 0x0000000019197984 */ /* 0x000e680000000800 */
[----:B------:R-:W-:Y:S04]  /*3720*/  LDS R18, [R18] ;  /* 0x0000000012127984 */ /* 0x000fe80000000800 */
[----:B------:R-:W2:Y:S04]  /*3730*/  LDS R17, [R26+0x8] ;  /* 0x000008001a117984 */ /* 0x000ea80000000800 */
[----:B------:R-:W-:Y:S04]  /*3740*/  LDS R22, [R26+0xc] ;  /* 0x00000c001a167984 */ /* 0x000fe80000000800 */
[----:B------:R-:W3:Y:S01]  /*3750*/  LDS R21, [R21] ;  /* 0x0000000015157984 */ /* 0x000ee20000000800 */
[----:B0-----:R-:W-:-:S04]  /*3760*/  FFMA R24, R24, R23, 1.00000001335143196e-10 ;  /* 0x2edbe6ff18187423 */ /* 0x001fc80000000017 */
[----:B------:R-:W-:Y:S01]  /*3770*/  FADD R24, R19, R24 ;  /* 0x0000001813187221 */ /* 0x000fe20000000000 */
[----:B-1----:R-:W-:-:S04]  /*3780*/  FFMA R19, R20, R25, 1.00000001335143196e-10 ;  /* 0x2edbe6ff14137423 */ /* 0x002fc80000000019 */
[----:B------:R-:W-:Y:S01]  /*3790*/  FADD R19, R24, R19 ;  /* 0x0000001318137221 */ /* 0x000fe20000000000 */
[----:B--2---:R-:W-:-:S04]  /*37a0*/  FFMA R20, R17, R18, 1.00000001335143196e-10 ;  /* 0x2edbe6ff11147423 */ /* 0x004fc80000000012 */
[----:B------:R-:W-:Y:S01]  /*37b0*/  FADD R19, R19, R20 ;  /* 0x0000001413137221 */ /* 0x000fe20000000000 */
[----:B---3--:R-:W-:-:S04]  /*37c0*/  FFMA R22, R22, R21, 1.00000001335143196e-10 ;  /* 0x2edbe6ff16167423 */ /* 0x008fc80000000015 */
[----:B------:R-:W-:-:S07]  /*37d0*/  FADD R19, R19, R22 ;  /* 0x0000001613137221 */ /* 0x000fce0000000000 */
.L_x_35:
[----:B------:R-:W-:Y:S05]  /*37e0*/  BRA.U !UP1, `(.L_x_34) ;  /* 0x0000000109787547 */ /* 0x000fea000b800000 */
[----:B------:R-:W-:Y:S02]  /*37f0*/  UISETP.NE.AND UP0, UPT, UR27, URZ, UPT ;  /* 0x000000ff1b00728c */ /* 0x000fe4000bf05270 */
        /* <DEDUP_REMOVED lines=9> */
[----:B------:R-:W-:Y:S03]  /*3890*/  LDS R22, [R17+0x4] ;  /* 0x0000040011167984 */ /* 0x000fe60000000800 */
[----:B------:R-:W-:Y:S01]  /*38a0*/  LEA R23, R21, R20, 0x2 ;  /* 0x0000001415177211 */ /* 0x000fe200078e10ff */
[----:B------:R-:W-:Y:S04]  /*38b0*/  LDS R18, [R17] ;  /* 0x0000000011127984 */ /* 0x000fe80000000800 */
[----:B------:R-:W0:Y:S04]  /*38c0*/  LDS R21, [R20] ;  /* 0x0000000014157984 */ /* 0x000e280000000800 */
[----:B------:R-:W1:Y:S01]  /*38d0*/  LDS R23, [R23] ;  /* 0x0000000017177984 */ /* 0x000e620000000800 */
[----:B0-----:R-:W-:-:S04]  /*38e0*/  FFMA R18, R18, R21, 1.00000001335143196e-10 ;  /* 0x2edbe6ff12127423 */ /* 0x001fc80000000015 */
[----:B------:R-:W-:Y:S01]  /*38f0*/  FADD R18, R19, R18 ;  /* 0x0000001213127221 */ /* 0x000fe20000000000 */
[----:B-1----:R-:W-:-:S04]  /*3900*/  FFMA R19, R22, R23, 1.00000001335143196e-10 ;  /* 0x2edbe6ff16137423 */ /* 0x002fc80000000017 */
[----:B------:R-:W-:-:S07]  /*3910*/  FADD R19, R18, R19 ;  /* 0x0000001312137221 */ /* 0x000fce0000000000 */
.L_x_36:
[----:B------:R-:W-:Y:S05]  /*3920*/  BRA.U !UP1, `(.L_x_34) ;  /* 0x0000000109287547 */ /* 0x000fea000b800000 */
[----:B------:R-:W0:Y:S01]  /*3930*/  LDC R21, c[0x0][0x3a4] ;  /* 0x0000e900ff157b82 */ /* 0x000e220000000800 */
[----:B------:R-:W1:Y:S02]  /*3940*/  LDCU UR12, c[0x0][0x3a8] ;  /* 0x00007500ff0c77ac */ /* 0x000e640008000800 */
[----:B-1----:R-:W-:Y:S02]  /*3950*/  IMAD R17, R3, UR12, R16 ;  /* 0x0000000c03117c24 */ /* 0x002fe4000f8e0210 */
[----:B0-----:R-:W-:-:S03]  /*3960*/  IMAD R16, R16, R21, UR6 ;  /* 0x0000000610107e24 */ /* 0x001fc6000f8e0215 */
[----:B------:R-:W-:Y:S02]  /*3970*/  LEA R17, R17, UR11, 0x2 ;  /* 0x0000000b11117c11 */ /* 0x000fe4000f8e10ff */
[----:B------:R-:W-:-:S04]  /*3980*/  LEA R16, R16, UR28, 0x2 ;  /* 0x0000001c10107c11 */ /* 0x000fc8000f8e10ff */
[----:B------:R-:W-:Y:S04]  /*3990*/  LDS R17, [R17] ;  /* 0x0000000011117984 */ /* 0x000fe80000000800 */
[----:B------:R-:W0:Y:S02]  /*39a0*/  LDS R16, [R16] ;  /* 0x0000000010107984 */ /* 0x000e240000000800 */
[----:B0-----:R-:W-:-:S04]  /*39b0*/  FFMA R18, R17, R16, 1.00000001335143196e-10 ;  /* 0x2edbe6ff11127423 */ /* 0x001fc80000000010 */
[----:B------:R-:W-:-:S07]  /*39c0*/  FADD R19, R19, R18 ;  /* 0x0000001213137221 */ /* 0x000fce0000000000 */
.L_x_34:
[----:B------:R-:W0:Y:S08]  /*39d0*/  LDC R23, c[0x0][0x3a4] ;  /* 0x0000e900ff177b82 */ /* 0x000e300000000800 */
[----:B------:R-:W1:Y:S01]  /*39e0*/  LDC.64 R16, c[0x0][0x398] ;  /* 0x0000e600ff107b82 */ /* 0x000e620000000a00 */
[----:B0-----:R-:W-:-:S04]  /*39f0*/  IMAD R21, R12, R23, UR6 ;  /* 0x000000060c157e24 */ /* 0x001fc8000f8e0217 */
[----:B-1----:R-:W-:-:S05]  /*3a00*/  IMAD.WIDE R16, R21, 0x4, R16 ;  /* 0x0000000415107825 */ /* 0x002fca00078e0210 */
[----:B------:R-:W2:Y:S01]  /*3a10*/  LDG.E R21, desc[UR14][R16.64] ;  /* 0x0000000e10157981 */ /* 0x000ea2000c1e1900 */
[----:B------:R-:W-:Y:S01]  /*3a20*/  FMUL R18, R2, R19 ;  /* 0x0000001302127220 */ /* 0x000fe20000400000 */
[----:B------:R-:W-:-:S06]  /*3a30*/  UIADD3 UR6, UPT, UPT, UR6, 0x1, URZ ;  /* 0x0000000106067890 */ /* 0x000fcc000fffe0ff */
[----:B------:R-:W-:Y:S01]  /*3a40*/  ISETP.NE.AND P0, PT, R23, UR6, PT ;  /* 0x0000000617007c0c */ /* 0x000fe2000bf05270 */
[----:B--2---:R-:W-:-:S04]  /*3a50*/  FMUL R21, R14, R21 ;  /* 0x000000150e157220 */ /* 0x004fc80000400000 */
[----:B------:R-:W-:-:S05]  /*3a60*/  FFMA R21, R21, R0, R18 ;  /* 0x0000000015157223 */ /* 0x000fca0000000012 */
[----:B------:R0:W-:Y:S03]  /*3a70*/  STG.E desc[UR14][R16.64], R21 ;  /* 0x0000001510007986 */ /* 0x0001e6000c10190e */
[----:B------:R-:W-:Y:S05]  /*3a80*/  @P0 BRA `(.L_x_37) ;  /* 0xfffffff400fc0947 */ /* 0x000fea000383ffff */
.L_x_29:
[----:B------:R-:W5:Y:S01]  /*3a90*/  LDCU UR6, c[0x0][0x3b0] ;  /* 0x00007600ff0677ac */ /* 0x000f620008000800 */
[----:B------:R0:W-:Y:S01]  /*3aa0*/  STG.E desc[UR14][R6.64], R13 ;  /* 0x0000000d06007986 */ /* 0x0001e2000c10190e */
[----:B------:R-:W-:-:S03]  /*3ab0*/  UIADD3 UR5, UPT, UPT, UR5, 0x1, URZ ;  /* 0x0000000105057890 */ /* 0x000fc6000fffe0ff */
[----:B------:R0:W-:Y:S01]  /*3ac0*/  STG.E desc[UR14][R4.64], R15 ;  /* 0x0000000f04007986 */ /* 0x0001e2000c10190e */
[----:B-----5:R-:W-:-:S09]  /*3ad0*/  UISETP.NE.AND UP0, UPT, UR5, UR6, UPT ;  /* 0x000000060500728c */ /* 0x020fd2000bf05270 */
[----:B0-----:R-:W-:Y:S05]  /*3ae0*/  BRA.U !UP0, `(.L_x_4) ;  /* 0x00000025088c7547 */ /* 0x001fea000b800000 */
[----:B------:R-:W-:Y:S05]  /*3af0*/  BRA `(.L_x_38) ;  /* 0xffffffd000207947 */ /* 0x000fea000383ffff */
.L_x_5:
[----:B------:R-:W2:Y:S02]  /*3b00*/  LDCU UR5, c[0x0][0x3a8] ;  /* 0x00007500ff0577ac */ /* 0x000ea40008000800 */
[----:B--2---:R-:W-:-:S09]  /*3b10*/  UISETP.GE.AND UP0, UPT, UR5, 0x1, UPT ;  /* 0x000000010500788c */ /* 0x004fd2000bf06270 */
[----:B------:R-:W-:Y:S05]  /*3b20*/  BRA.U !UP0, `(.L_x_39) ;  /* 0x0000000d08f47547 */ /* 0x000fea000b800000 */
[----:B------:R-:W-:-:S05]  /*3b30*/  UMOV UR5, URZ ;  /* 0x000000ff00057c82 */ /* 0x000fca0008000000 */
.L_x_50:
[----:B0-----:R-:W2:Y:S08]  /*3b40*/  LDC.64 R4, c[0x0][0x3a8] ;  /* 0x0000ea00ff047b82 */ /* 0x001eb00000000a00 */
[----:B------:R-:W3:Y:S08]  /*3b50*/  LDC.64 R6, c[0x0][0x3c8] ;  /* 0x0000f200ff067b82 */ /* 0x000ef00000000a00 */
[----:B01----:R-:W0:Y:S01]  /*3b60*/  LDC.64 R12, c[0x0][0x3c0] ;  /* 0x0000f000ff0c7b82 */ /* 0x003e220000000a00 */
[----:B--2---:R-:W-:-:S04]  /*3b70*/  IMAD R5, R5, UR5, R8 ;  /* 0x0000000505057c24 */ /* 0x004fc8000f8e0208 */
[----:B---3--:R-:W-:-:S05]  /*3b80*/  IMAD.WIDE R6, R5, 0x4, R6 ;  /* 0x0000000405067825 */ /* 0x008fca00078e0206 */
[----:B------:R1:W5:Y:S01]  /*3b90*/  LDG.E R0, desc[UR14][R6.64] ;  /* 0x0000000e06007981 */ /* 0x000362000c1e1900 */
[----:B0-----:R-:W-:-:S05]  /*3ba0*/  IMAD.WIDE R12, R5, 0x4, R12 ;  /* 0x00000004050c7825 */ /* 0x001fca00078e020c */
[----:B------:R1:W5:Y:S01]  /*3bb0*/  LDG.E R2, desc[UR14][R12.64] ;  /* 0x0000000e0c027981 */ /* 0x000362000c1e1900 */
[----:B------:R-:W-:Y:S01]  /*3bc0*/  ISETP.GE.U32.AND P0, PT, R4, 0x8, PT ;  /* 0x000000080400780c */ /* 0x000fe20003f06070 */
[----:B------:R-:W-:Y:S01]  /*3bd0*/  UMOV UR12, 0xe0ad78ec ;  /* 0xe0ad78ec000c7882 */ /* 0x000fe20000000000 */
[----:B------:R-:W-:-:S11]  /*3be0*/  UMOV UR6, URZ ;  /* 0x000000ff00067c82 */ /* 0x000fd60008000000 */
[----:B-1----:R-:W-:Y:S05]  /*3bf0*/  @!P0 BRA `(.L_x_40) ;  /* 0x00000000004c8947 */ /* 0x002fea0003800000 */
[----:B------:R-:W-:Y:S01]  /*3c00*/  UMOV UR12, 0xe0ad78ec ;  /* 0xe0ad78ec000c7882 */ /* 0x000fe20000000000 */
[----:B------:R-:W-:-:S05]  /*3c10*/  UMOV UR6, URZ ;  /* 0x000000ff00067c82 */ /* 0x000fca0008000000 */
.L_x_41:
[----:B------:R-:W-:Y:S01]  /*3c20*/  IMAD R5, R3, R4, UR6 ;  /* 0x0000000603057e24 */ /* 0x000fe2000f8e0204 */
[----:B------:R-:W-:Y:S01]  /*3c30*/  FSETP.GT.AND P0, PT, R9, UR12, PT ;  /* 0x0000000c09007c0b */ /* 0x000fe2000bf04000 */
[----:B------:R-:W-:-:S03]  /*3c40*/  UIADD3 UR6, UPT, UPT, UR6, 0x8, URZ ;  /* 0x0000000806067890 */ /* 0x000fc6000fffe0ff */
[----:B0-----:R-:W-:Y:S01]  /*3c50*/  LEA R14, R5, UR11, 0x2 ;  /* 0x0000000b050e7c11 */ /* 0x001fe2000f8e10ff */
[----:B------:R-:W-:Y:S01]  /*3c60*/  UISETP.NE.AND UP0, UPT, UR6, UR9, UPT ;  /* 0x000000090600728c */ /* 0x000fe2000bf05270 */
[----:B------:R-:W-:-:S03]  /*3c70*/  FSEL R5, R9, UR12, P0 ;  /* 0x0000000c09057c08 */ /* 0x000fc60008000000 */
[----:B------:R0:W-:Y:S01]  /*3c80*/  STS [R14], R9 ;  /* 0x000000090e007388 */ /* 0x0001e20000000800 */
[----:B------:R-:W-:-:S03]  /*3c90*/  R2UR UR12, R5 ;  /* 0x00000000050c72ca */ /* 0x000fc600000e0000 */
        /* <DEDUP_REMOVED lines=8> */
[----:B------:R-:W-:-:S05]  /*3d20*/  UMOV UR6, UR9 ;  /* 0x0000000900067c82 */ /* 0x000fca0008000000 */
.L_x_40:
[----:B------:R-:W-:-:S09]  /*3d30*/  UISETP.NE.AND UP0, UPT, UR23, URZ, UPT ;  /* 0x000000ff1700728c */ /* 0x000fd2000bf05270 */
[----:B------:R-:W-:Y:S05]  /*3d40*/  BRA.U !UP0, `(.L_x_42) ;  /* 0x0000000108847547 */ /* 0x000fea000b800000 */
[----:B------:R-:W-:Y:S02]  /*3d50*/  UISETP.GE.U32.AND UP1, UPT, UR29, 0x3, UPT ;  /* 0x000000031d00788c */ /* 0x000fe4000bf26070 */
[----:B------:R-:W-:-:S07]  /*3d60*/  UISETP.NE.AND UP2, UPT, UR22, URZ, UPT ;  /* 0x000000ff1600728c */ /* 0x000fce000bf45270 */
[----:B------:R-:W-:Y:S05]  /*3d70*/  BRA.U !UP1, `(.L_x_43) ;  /* 0x0000000109287547 */ /* 0x000fea000b800000 */
[----:B------:R-:W-:Y:S01]  /*3d80*/  IMAD R5, R3, R4, UR6 ;  /* 0x0000000603057e24 */ /* 0x000fe2000f8e0204 */
[----:B------:R-:W-:Y:S01]  /*3d90*/  FSETP.GT.AND P0, PT, R9, UR12, PT ;  /* 0x0000000c09007c0b */ /* 0x000fe2000bf04000 */
[----:B------:R-:W-:-:S03]  /*3da0*/  UIADD3 UR6, UPT, UPT, UR6, 0x4, URZ ;  /* 0x0000000406067890 */ /* 0x000fc6000fffe0ff */
[----:B0-----:R-:W-:Y:S02]  /*3db0*/  LEA R14, R5, UR11, 0x2 ;  /* 0x0000000b050e7c11 */ /* 0x001fe4000f8e10ff */
[----:B------:R-:W-:-:S03]  /*3dc0*/  FSEL R5, R9, UR12, P0 ;  /* 0x0000000c09057c08 */ /* 0x000fc60008000000 */
[----:B------:R1:W-:Y:S01]  /*3dd0*/  STS [R14], R9 ;  /* 0x000000090e007388 */ /* 0x0003e20000000800 */
[----:B------:R-:W-:-:S03]  /*3de0*/  R2UR UR12, R5 ;  /* 0x00000000050c72ca */ /* 0x000fc600000e0000 */
[----:B------:R1:W-:Y:S04]  /*3df0*/  STS [R14+0x4], R9 ;  /* 0x000004090e007388 */ /* 0x0003e80000000800 */
[----:B------:R1:W-:Y:S04]  /*3e00*/  STS [R14+0x8], R9 ;  /* 0x000008090e007388 */ /* 0x0003e80000000800 */
[----:B------:R1:W-:Y:S04]  /*3e10*/  STS [R14+0xc], R9 ;  /* 0x00000c090e007388 */ /* 0x0003e80000000800 */
.L_x_43:
[----:B------:R-:W-:Y:S05]  /*3e20*/  BRA.U !UP2, `(.L_x_42) ;  /* 0x000000010a4c7547 */ /* 0x000fea000b800000 */
[----:B------:R-:W-:Y:S02]  /*3e30*/  UISETP.NE.AND UP1, UPT, UR27, URZ, UPT ;  /* 0x000000ff1b00728c */ /* 0x000fe4000bf25270 */
[----:B------:R-:W-:-:S06]  /*3e40*/  UISETP.NE.AND UP2, UPT, UR10, URZ, UPT ;  /* 0x000000ff0a00728c */ /* 0x000fcc000bf45270 */
[----:B------:R-:W-:Y:S01]  /*3e50*/  PLOP3.LUT P1, PT, PT, PT, UP2, 0x80, 0x8 ;  /* 0x000000000008781c */ /* 0x000fe20003f2f028 */
[----:B------:R-:W-:-:S12]  /*3e60*/  BRA.U !UP1, `(.L_x_44) ;  /* 0x0000000109207547 */ /* 0x000fd8000b800000 */
[----:B------:R-:W-:Y:S01]  /*3e70*/  IMAD R5, R3, R4, UR6 ;  /* 0x0000000603057e24 */ /* 0x000fe2000f8e0204 */
[----:B------:R-:W-:Y:S01]  /*3e80*/  FSETP.GT.AND P0, PT, R9, UR12, PT ;  /* 0x0000000c09007c0b */ /* 0x000fe2000bf04000 */
[----:B------:R-:W-:-:S03]  /*3e90*/  UIADD3 UR6, UPT, UPT, UR6, 0x2, URZ ;  /* 0x0000000206067890 */ /* 0x000fc6000fffe0ff */
[----:B01----:R-:W-:Y:S02]  /*3ea0*/  LEA R14, R5, UR11, 0x2 ;  /* 0x0000000b050e7c11 */ /* 0x003fe4000f8e10ff */
[----:B------:R-:W-:-:S03]  /*3eb0*/  FSEL R5, R9, UR12, P0 ;  /* 0x0000000c09057c08 */ /* 0x000fc60008000000 */
[----:B------:R2:W-:Y:S01]  /*3ec0*/  STS [R14], R9 ;  /* 0x000000090e007388 */ /* 0x0005e20000000800 */
[----:B------:R-:W-:-:S03]  /*3ed0*/  R2UR UR12, R5 ;  /* 0x00000000050c72ca */ /* 0x000fc600000e0000 */
[----:B------:R2:W-:-:S12]  /*3ee0*/  STS [R14+0x4], R9 ;  /* 0x000004090e007388 */ /* 0x0005d80000000800 */
.L_x_44:
[----:B------:R-:W-:Y:S01]  /*3ef0*/  @P1 IMAD R5, R3, R4, UR6 ;  /* 0x0000000603051e24 */ /* 0x000fe2000f8e0204 */
[----:B------:R-:W-:-:S04]  /*3f00*/  @P1 FSETP.GT.AND P0, PT, R9, UR12, PT ;  /* 0x0000000c09001c0b */ /* 0x000fc8000bf04000 */
[----:B012---:R-:W-:Y:S02]  /*3f10*/  @P1 LEA R14, R5, UR11, 0x2 ;  /* 0x0000000b050e1c11 */ /* 0x007fe4000f8e10ff */
[----:B------:R-:W-:-:S03]  /*3f20*/  @P1 FSEL R5, R9, UR12, P0 ;  /* 0x0000000c09051c08 */ /* 0x000fc60008000000 */
[----:B------:R2:W-:Y:S01]  /*3f30*/  @P1 STS [R14], R9 ;  /* 0x000000090e001388 */ /* 0x0005e20000000800 */
[----:B------:R-:W-:-:S13]  /*3f40*/  @P1 R2UR UR6, R5 ;  /* 0x00000000050612ca */ /* 0x000fda00000e0000 */
[----:B--2---:R-:W-:-:S05]  /*3f50*/  @UP2 UMOV UR12, UR6 ;  /* 0x00000006000c2c82 */ /* 0x004fca0008000000 */
.L_x_42:
[----:B------:R-:W-:Y:S01]  /*3f60*/  UISETP.GE.U32.AND UP1, UPT, UR24, 0x7, UPT ;  /* 0x000000071800788c */ /* 0x000fe2000bf26070 */
[----:B------:R-:W-:Y:S01]  /*3f70*/  HFMA2 R5, -RZ, RZ, 0, 0 ;  /* 0x00000000ff057431 */ /* 0x000fe200000001ff */
[----:B------:R-:W-:-:S07]  /*3f80*/  UMOV UR6, URZ ;  /* 0x000000ff00067c82 */ /* 0x000fce0008000000 */
[----:B------:R-:W-:Y:S05]  /*3f90*/  BRA.U !UP1, `(.L_x_45) ;  /* 0x0000000509407547 */ /* 0x000fea000b800000 */
[----:B------:R-:W-:Y:S01]  /*3fa0*/  MOV R5, RZ ;  /* 0x000000ff00057202 */ /* 0x000fe20000000f00 */
[----:B------:R-:W-:-:S06]  /*3fb0*/  UMOV UR6, URZ ;  /* 0x000000ff00067c82 */ /* 0x000fcc0008000000 */
.L_x_46:
[----:B01-3--:R-:W-:Y:S01]  /*3fc0*/  IMAD R14, R3, R4, UR6 ;  /* 0x00000006030e7e24 */ /* 0x00bfe2000f8e0204 */
        /* <DEDUP_REMOVED lines=12> */
[----:B------:R-:W-:Y:S01]  /*4090*/  FMUL R16, R16, 1.4426950216293334961 ;  /* 0x3fb8aa3b10107820 */ /* 0x000fe20000400000 */
[C---:B-1----:R-:W-:Y:S01]  /*40a0*/  FADD R23, -R0.reuse, R23 ;  /* 0x0000001700177221 */ /* 0x042fe20000000100 */
[----:B--2---:R-:W-:-:S03]  /*40b0*/  FADD R25, -R0, R25 ;  /* 0x0000001900197221 */ /* 0x004fc60000000100 */
[----:B------:R-:W-:Y:S01]  /*40c0*/  FSETP.GEU.AND P6, PT, R16, -126, PT ;  /* 0xc2fc00001000780b */ /* 0x000fe20003fce000 */
[----:B------:R-:W-:Y:S01]  /*40d0*/  FMUL R23, R23, 1.4426950216293334961 ;  /* 0x3fb8aa3b17177820 */ /* 0x000fe20000400000 */
[----:B---3--:R-:W-:Y:S01]  /*40e0*/  FADD R17, -R0, R17 ;  /* 0x0000001100117221 */ /* 0x008fe20000000100 */
[----:B------:R-:W-:-:S03]  /*40f0*/  FMUL R20, R25, 1.4426950216293334961 ;  /* 0x3fb8aa3b19147820 */ /* 0x000fc60000400000 */
[----:B------:R-:W-:Y:S01]  /*4100*/  FSETP.GEU.AND P5, PT, R23, -126, PT ;  /* 0xc2fc00001700780b */ /* 0x000fe20003fae000 */
[----:B----4-:R-:W-:Y:S01]  /*4110*/  FADD R27, -R0, R27 ;  /* 0x0000001b001b7221 */ /* 0x010fe20000000100 */
[----:B------:R-:W-:Y:S01]  /*4120*/  FMUL R25, R17, 1.4426950216293334961 ;  /* 0x3fb8aa3b11197820 */ /* 0x000fe20000400000 */
[----:B------:R-:W-:Y:S01]  /*4130*/  FSETP.GEU.AND P4, PT, R20, -126, PT ;  /* 0xc2fc00001400780b */ /* 0x000fe20003f8e000 */
[----:B------:R-:W-:Y:S01]  /*4140*/  FADD R21, -R0, R21 ;  /* 0x0000001500157221 */ /* 0x000fe20000000100 */
[----:B------:R-:W-:Y:S02]  /*4150*/  FMUL R18, R27, 1.4426950216293334961 ;  /* 0x3fb8aa3b1b127820 */ /* 0x000fe40000400000 */
[----:B------:R-:W-:Y:S01]  /*4160*/  @!P6 FMUL R16, R16, 0.5 ;  /* 0x3f0000001010e820 */ /* 0x000fe20000400000 */
[----:B------:R-:W-:Y:S01]  /*4170*/  FSETP.GEU.AND P0, PT, R25, -126, PT ;  /* 0xc2fc00001900780b */ /* 0x000fe20003f0e000 */
[----:B------:R-:W-:Y:S01]  /*4180*/  FADD R24, -R0, R15 ;  /* 0x0000000f00187221 */ /* 0x000fe20000000100 */
[----:B------:R-:W-:Y:S01]  /*4190*/  FMUL R22, R21, 1.4426950216293334961 ;  /* 0x3fb8aa3b15167820 */ /* 0x000fe20000400000 */
[----:B------:R-:W-:-:S02]  /*41a0*/  FSETP.GEU.AND P3, PT, R18, -126, PT ;  /* 0xc2fc00001200780b */ /* 0x000fc40003f6e000 */
[----:B------:R-:W1:Y:S01]  /*41b0*/  MUFU.EX2 R16, R16 ;  /* 0x0000001000107308 */ /* 0x000e620000000800 */
[----:B------:R-:W-:Y:S01]  /*41c0*/  FMUL R24, R24, 1.4426950216293334961 ;  /* 0x3fb8aa3b18187820 */ /* 0x000fe20000400000 */
[----:B------:R-:W-:Y:S01]  /*41d0*/  FSETP.GEU.AND P2, PT, R22, -126, PT ;  /* 0xc2fc00001600780b */ /* 0x000fe20003f4e000 */
[----:B------:R-:W-:Y:S01]  /*41e0*/  @!P5 FMUL R23, R23, 0.5 ;  /* 0x3f0000001717d820 */ /* 0x000fe20000400000 */
[----:B------:R-:W-:Y:S02]  /*41f0*/  @!P4 FMUL R20, R20, 0.5 ;  /* 0x3f0000001414c820 */ /* 0x000fe40000400000 */
[----:B------:R-:W-:Y:S02]  /*4200*/  FSETP.GEU.AND P1, PT, R24, -126, PT ;  /* 0xc2fc00001800780b */ /* 0x000fe40003f2e000 */
[----:B------:R-:W-:Y:S01]  /*4210*/  @!P0 FMUL R25, R25, 0.5 ;  /* 0x3f00000019198820 */ /* 0x000fe20000400000 */
[----:B------:R-:W2:Y:S02]  /*4220*/  MUFU.EX2 R21, R23 ;  /* 0x0000001700157308 */ /* 0x000ea40000000800 */
[----:B------:R-:W-:Y:S01]  /*4230*/  @!P3 FMUL R18, R18, 0.5 ;  /* 0x3f0000001212b820 */ /* 0x000fe20000400000 */
[----:B0-----:R-:W-:-:S03]  /*4240*/  FADD R19, -R0, R19 ;  /* 0x0000001300137221 */ /* 0x001fc60000000100 */
[----:B------:R-:W-:Y:S01]  /*4250*/  @!P2 FMUL R22, R22, 0.5 ;  /* 0x3f0000001616a820 */ /* 0x000fe20000400000 */
[----:B-1----:R-:W-:Y:S01]  /*4260*/  @!P6 FMUL R16, R16, R16 ;  /* 0x000000101010e220 */ /* 0x002fe20000400000 */
[----:B------:R-:W-:Y:S02]  /*4270*/  FMUL R26, R19, 1.4426950216293334961 ;  /* 0x3fb8aa3b131a7820 */ /* 0x000fe40000400000 */
[----:B------:R-:W-:Y:S01]  /*4280*/  @!P1 FMUL R24, R24, 0.5 ;  /* 0x3f00000018189820 */ /* 0x000fe20000400000 */
[----:B------:R-:W0:Y:S01]  /*4290*/  MUFU.EX2 R15, R20 ;  /* 0x00000014000f7308 */ /* 0x000e220000000800 */
[----:B------:R3:W-:Y:S01]  /*42a0*/  STS [R14], R16 ;  /* 0x000000100e007388 */ /* 0x0007e20000000800 */
[----:B------:R-:W-:Y:S01]  /*42b0*/  FSETP.GEU.AND P6, PT, R26, -126, PT ;  /* 0xc2fc00001a00780b */ /* 0x000fe20003fce000 */
[----:B--2---:R-:W-:-:S05]  /*42c0*/  @!P5 FMUL R21, R21, R21 ;  /* 0x000000151515d220 */ /* 0x004fca0000400000 */
[----:B------:R1:W2:Y:S01]  /*42d0*/  MUFU.EX2 R17, R18 ;  /* 0x0000001200117308 */ /* 0x0002a20000000800 */
[----:B------:R3:W-:Y:S06]  /*42e0*/  STS [R14+0x4], R21 ;  /* 0x000004150e007388 */ /* 0x0007ec0000000800 */
[----:B------:R-:W-:Y:S01]  /*42f0*/  @!P6 FMUL R26, R26, 0.5 ;  /* 0x3f0000001a1ae820 */ /* 0x000fe20000400000 */
[----:B------:R-:W4:Y:S01]  /*4300*/  MUFU.EX2 R19, R22 ;  /* 0x0000001600137308 */ /* 0x000f220000000800 */
[----:B-1----:R-:W-:Y:S01]  /*4310*/  FADD R18, R16, R5 ;  /* 0x0000000510127221 */ /* 0x002fe20000000000 */
[----:B0-----:R-:W-:-:S03]  /*4320*/  @!P4 FMUL R15, R15, R15 ;  /* 0x0000000f0f0fc220 */ /* 0x001fc60000400000 */
[----:B------:R-:W-:Y:S02]  /*4330*/  FADD R18, R18, R21 ;  /* 0x0000001512127221 */ /* 0x000fe40000000000 */
[----:B------:R3:W-:Y:S01]  /*4340*/  STS [R14+0x8], R15 ;  /* 0x0000080f0e007388 */ /* 0x0007e20000000800 */
[----:B------:R-:W0:Y:S01]  /*4350*/  MUFU.EX2 R23, R24 ;  /* 0x0000001800177308 */ /* 0x000e220000000800 */
[----:B--2---:R-:W-:Y:S01]  /*4360*/  @!P3 FMUL R17, R17, R17 ;  /* 0x000000111111b220 */ /* 0x004fe20000400000 */
[----:B------:R-:W-:-:S04]  /*4370*/  FADD R18, R18, R15 ;  /* 0x0000000f12127221 */ /* 0x000fc80000000000 */
[----:B------:R3:W-:Y:S01]  /*4380*/  STS [R14+0xc], R17 ;  /* 0x00000c110e007388 */ /* 0x0007e20000000800 */
[----:B------:R-:W-:Y:S01]  /*4390*/  FADD R18, R18, R17 ;  /* 0x0000001112127221 */ /* 0x000fe20000000000 */
[----:B------:R-:W1:Y:S01]  /*43a0*/  MUFU.EX2 R25, R25 ;  /* 0x0000001900197308 */ /* 0x000e620000000800 */
[----:B----4-:R-:W-:-:S04]  /*43b0*/  @!P2 FMUL R19, R19, R19 ;  /* 0x000000131313a220 */ /* 0x010fc80000400000 */
[----:B------:R-:W-:Y:S01]  /*43c0*/  FADD R18, R18, R19 ;  /* 0x0000001312127221 */ /* 0x000fe20000000000 */
[----:B------:R3:W-:Y:S02]  /*43d0*/  STS [R14+0x10], R19 ;  /* 0x000010130e007388 */ /* 0x0007e40000000800 */
[----:B------:R-:W2:Y:S01]  /*43e0*/  MUFU.EX2 R27, R26 ;  /* 0x0000001a001b7308 */ /* 0x000ea20000000800 */
[----:B0-----:R-:W-:-:S04]  /*43f0*/  @!P1 FMUL R23, R23, R23 ;  /* 0x0000001717179220 */ /* 0x001fc80000400000 */
[----:B------:R-:W-:Y:S01]  /*4400*/  FADD R18, R18, R23 ;  /* 0x0000001712127221 */ /* 0x000fe20000000000 */
[----:B------:R3:W-:Y:S01]  /*4410*/  STS [R14+0x14], R23 ;  /* 0x000014170e007388 */ /* 0x0007e20000000800 */
[----:B-1----:R-:W-:-:S04]  /*4420*/  @!P0 FMUL R25, R25, R25 ;  /* 0x0000001919198220 */ /* 0x002fc80000400000 */
[----:B------:R-:W-:Y:S01]  /*4430*/  FADD R18, R18, R25 ;  /* 0x0000001912127221 */ /* 0x000fe20000000000 */
[----:B------:R3:W-:Y:S01]  /*4440*/  STS [R14+0x18], R25 ;  /* 0x000018190e007388 */ /* 0x0007e20000000800 */
[----:B--2---:R-:W-:-:S04]  /*4450*/  @!P6 FMUL R27, R27, R27 ;  /* 0x0000001b1b1be220 */ /* 0x004fc80000400000 */
[----:B------:R-:W-:Y:S01]  /*4460*/  FADD R5, R18, R27 ;  /* 0x0000001b12057221 */ /* 0x000fe20000000000 */
[----:B------:R3:W-:Y:S01]  /*4470*/  STS [R14+0x1c], R27 ;  /* 0x00001c1b0e007388 */ /* 0x0007e20000000800 */
[----:B------:R-:W-:Y:S05]  /*4480*/  BRA.U UP1, `(.L_x_46) ;  /* 0xfffffff901cc7547 */ /* 0x000fea000b83ffff */
[----:B------:R-:W-:-:S05]  /*4490*/  UMOV UR6, UR9 ;  /* 0x0000000900067c82 */ /* 0x000fca0008000000 */
.L_x_45:
[----:B------:R-:W-:Y:S05]  /*44a0*/  BRA.U !UP0, `(.L_x_47) ;  /* 0x00000005083c7547 */ /* 0x000fea000b800000 */
[----:B------:R-:W-:Y:S02]  /*44b0*/  UISETP.GE.U32.AND UP0, UPT, UR29, 0x3, UPT ;  /* 0x000000031d00788c */ /* 0x000fe4000bf06070 */
[----:B------:R-:W-:-:S07]  /*44c0*/  UISETP.NE.AND UP1, UPT, UR22, URZ, UPT ;  /* 0x000000ff1600728c */ /* 0x000fce000bf25270 */
[----:B------:R-:W-:Y:S05]  /*44d0*/  BRA.U !UP0, `(.L_x_48) ;  /* 0x00000001089c7547 */ /* 0x000fea000b800000 */
[----:B01-3--:R-:W-:Y:S01]  /*44e0*/  IMAD R14, R3, R4, UR6 ;  /* 0x00000006030e7e24 */ /* 0x00bfe2000f8e0204 */
        /* <DEDUP_REMOVED lines=28> */
[----:B------:R-:W0:Y:S01]  /*46b0*/  MUFU.EX2 R22, R21 ;  /* 0x0000001500167308 */ /* 0x000e220000000800 */
[----:B-1----:R-:W-:-:S04]  /*46c0*/  @!P1 FMUL R18, R18, R18 ;  /* 0x0000001212129220 */ /* 0x002fc80000400000 */
[----:B------:R-:W-:Y:S01]  /*46d0*/  FADD R5, R5, R18 ;  /* 0x0000001205057221 */ /* 0x000fe20000000000 */
[----:B------:R4:W-:Y:S01]  /*46e0*/  STS [R14+0x4], R18 ;  /* 0x000004120e007388 */ /* 0x0009e20000000800 */
[----:B--2---:R-:W-:-:S04]  /*46f0*/  @!P2 FMUL R20, R20, R20 ;  /* 0x000000141414a220 */ /* 0x004fc80000400000 */
[----:B------:R-:W-:Y:S01]  /*4700*/  FADD R5, R5, R20 ;  /* 0x0000001405057221 */ /* 0x000fe20000000000 */
[----:B------:R4:W-:Y:S01]  /*4710*/  STS [R14+0x8], R20 ;  /* 0x000008140e007388 */ /* 0x0009e20000000800 */
[----:B0-----:R-:W-:-:S04]  /*4720*/  @!P3 FMUL R22, R22, R22 ;  /* 0x000000161616b220 */ /* 0x001fc80000400000 */
[----:B------:R-:W-:Y:S01]  /*4730*/  FADD R5, R5, R22 ;  /* 0x0000001605057221 */ /* 0x000fe20000000000 */
[----:B------:R4:W-:Y:S06]  /*4740*/  STS [R14+0xc], R22 ;  /* 0x00000c160e007388 */ /* 0x0009ec0000000800 */
.L_x_48:
[----:B------:R-:W-:Y:S05]  /*4750*/  BRA.U !UP1, `(.L_x_47) ;  /* 0x0000000109907547 */ /* 0x000fea000b800000 */
[----:B------:R-:W-:Y:S02]  /*4760*/  UISETP.NE.AND UP0, UPT, UR27, URZ, UPT ;  /* 0x000000ff1b00728c */ /* 0x000fe4000bf05270 */
[----:B------:R-:W-:-:S07]  /*4770*/  UISETP.NE.AND UP1, UPT, UR10, URZ, UPT ;  /* 0x000000ff0a00728c */ /* 0x000fce000bf25270 */
[----:B------:R-:W-:Y:S05]  /*4780*/  BRA.U !UP0, `(.L_x_49) ;  /* 0x0000000108547547 */ /* 0x000fea000b800000 */
[----:B01-34-:R-:W-:Y:S01]  /*4790*/  IMAD R14, R3, R4, UR6 ;  /* 0x00000006030e7e24 */ /* 0x01bfe2000f8e0204 */
        /* <DEDUP_REMOVED lines=20> */
.L_x_49:
[----:B------:R-:W-:Y:S05]  /*48e0*/  BRA.U !UP1, `(.L_x_47) ;  /* 0x00000001092c7547 */ /* 0x000fea000b800000 */
[----:B------:R-:W-:-:S05]  /*48f0*/  IMAD R4, R3, R4, UR6 ;  /* 0x0000000603047e24 */ /* 0x000fca000f8e0204 */
[----:B------:R-:W-:-:S05]  /*4900*/  LEA R4, R4, UR11, 0x2 ;  /* 0x0000000b04047c11 */ /* 0x000fca000f8e10ff */
[----:B---3--:R-:W3:Y:S02]  /*4910*/  LDS R15, [R4] ;  /* 0x00000000040f7984 */ /* 0x008ee40000000800 */
[----:B---3-5:R-:W-:-:S04]  /*4920*/  FADD R15, -R0, R15 ;  /* 0x0000000f000f7221 */ /* 0x028fc80000000100 */
[----:B------:R-:W-:-:S05]  /*4930*/  FMUL R15, R15, 1.4426950216293334961 ;  /* 0x3fb8aa3b0f0f7820 */ /* 0x000fca0000400000 */
[----:B------:R-:W-:-:S13]  /*4940*/  FSETP.GEU.AND P0, PT, R15, -126, PT ;  /* 0xc2fc00000f00780b */ /* 0x000fda0003f0e000 */
[----:B------:R-:W-:-:S04]  /*4950*/  @!P0 FMUL R15, R15, 0.5 ;  /* 0x3f0000000f0f8820 */ /* 0x000fc80000400000 */
[----:B012-4-:R-:W0:Y:S02]  /*4960*/  MUFU.EX2 R14, R15 ;  /* 0x0000000f000e7308 */ /* 0x017e240000000800 */
[----:B0-----:R-:W-:-:S04]  /*4970*/  @!P0 FMUL R14, R14, R14 ;  /* 0x0000000e0e0e8220 */ /* 0x001fc80000400000 */
[----:B------:R-:W-:Y:S01]  /*4980*/  FADD R5, R5, R14 ;  /* 0x0000000e05057221 */ /* 0x000fe20000000000 */
[----:B------:R0:W-:Y:S06]  /*4990*/  STS [R4], R14 ;  /* 0x0000000e04007388 */ /* 0x0001ec0000000800 */
.L_x_47:
[C---:B---3-5:R-:W-:Y:S01]  /*49a0*/  FMNMX R15, R0.reuse, UR12, !PT ;  /* 0x0000000c000f7c09 */ /* 0x068fe2000f800000 */
[----:B------:R-:W3:Y:S04]  /*49b0*/  LDCU UR6, c[0x0][0x3b0] ;  /* 0x00007600ff0677ac */ /* 0x000ee80008000800 */
[----:B0-----:R-:W-:Y:S01]  /*49c0*/  FADD R4, -R15, UR12 ;  /* 0x0000000c0f047e21 */ /* 0x001fe20008000100 */
[----:B------:R-:W-:Y:S01]  /*49d0*/  FADD R0, R0, -R15 ;  /* 0x8000000f00007221 */ /* 0x000fe20000000000 */
[----:B------:R0:W-:Y:S01]  /*49e0*/  STG.E desc[UR14][R6.64], R15 ;  /* 0x0000000f06007986 */ /* 0x0001e2000c10190e */
[----:B------:R-:W-:Y:S01]  /*49f0*/  UIADD3 UR5, UPT, UPT, UR5, 0x1, URZ ;  /* 0x0000000105057890 */ /* 0x000fe2000fffe0ff */
[----:B------:R-:W-:Y:S01]  /*4a00*/  FMUL R4, R4, 1.4426950216293334961 ;  /* 0x3fb8aa3b04047820 */ /* 0x000fe20000400000 */
[----:B------:R-:W-:-:S04]  /*4a10*/  FMUL R0, R0, 1.4426950216293334961 ;  /* 0x3fb8aa3b00007820 */ /* 0x000fc80000400000 */
[----:B------:R-:W-:Y:S02]  /*4a20*/  FSETP.GEU.AND P1, PT, R4, -126, PT ;  /* 0xc2fc00000400780b */ /* 0x000fe40003f2e000 */
[----:B------:R-:W-:Y:S01]  /*4a30*/  FSETP.GEU.AND P0, PT, R0, -126, PT ;  /* 0xc2fc00000000780b */ /* 0x000fe20003f0e000 */
[----:B---3--:R-:W-:-:S10]  /*4a40*/  UISETP.NE.AND UP0, UPT, UR5, UR6, UPT ;  /* 0x000000060500728c */ /* 0x008fd4000bf05270 */
[----:B------:R-:W-:Y:S02]  /*4a50*/  @!P1 FMUL R4, R4, 0.5 ;  /* 0x3f00000004049820 */ /* 0x000fe40000400000 */
[----:B------:R-:W-:Y:S02]  /*4a60*/  @!P0 FMUL R0, R0, 0.5 ;  /* 0x3f00000000008820 */ /* 0x000fe40000400000 */
[----:B-12-4-:R-:W1:Y:S08]  /*4a70*/  MUFU.EX2 R14, R4 ;  /* 0x00000004000e7308 */ /* 0x016e700000000800 */
[----:B------:R-:W2:Y:S01]  /*4a80*/  MUFU.EX2 R17, R0 ;  /* 0x0000000000117308 */ /* 0x000ea20000000800 */
[----:B-1----:R-:W-:-:S04]  /*4a90*/  @!P1 FMUL R14, R14, R14 ;  /* 0x0000000e0e0e9220 */ /* 0x002fc80000400000 */
[----:B------:R-:W-:Y:S01]  /*4aa0*/  FMUL R5, R14, R5 ;  /* 0x000000050e057220 */ /* 0x000fe20000400000 */
[----:B--2---:R-:W-:-:S04]  /*4ab0*/  @!P0 FMUL R17, R17, R17 ;  /* 0x0000001111118220 */ /* 0x004fc80000400000 */
[----:B------:R-:W-:-:S05]  /*4ac0*/  FFMA R5, R2, R17, R5 ;  /* 0x0000001102057223 */ /* 0x000fca0000000005 */
[----:B------:R0:W-:Y:S01]  /*4ad0*/  STG.E desc[UR14][R12.64], R5 ;  /* 0x000000050c007986 */ /* 0x0001e2000c10190e */
[----:B------:R-:W-:Y:S05]  /*4ae0*/  BRA.U !UP0, `(.L_x_4) ;  /* 0x00000015088c7547 */ /* 0x000fea000b800000 */
[----:B------:R-:W-:Y:S05]  /*4af0*/  BRA `(.L_x_50) ;  /* 0xfffffff000107947 */ /* 0x000fea000383ffff */
.L_x_39:
[----:B------:R-:W-:Y:S01]  /*4b00*/  UISETP.GE.U32.AND UP0, UPT, UR12, 0x8, UPT ;  /* 0x000000080c00788c */ /* 0x000fe2000bf06070 */
[----:B------:R-:W-:-:S08]  /*4b10*/  UMOV UR5, URZ ;  /* 0x000000ff00057c82 */ /* 0x000fd00008000000 */
[----:B------:R-:W-:Y:S05]  /*4b20*/  BRA.U !UP0, `(.L_x_51) ;  /* 0x0000000908c87547 */ /* 0x000fea000b800000 */
[----:B-1----:R-:W1:Y:S01]  /*4b30*/  LDC R13, c[0x0][0x3ac] ;  /* 0x0000eb00ff0d7b82 */ /* 0x002e620000000800 */
[----:B------:R-:W-:-:S07]  /*4b40*/  UMOV UR5, URZ ;  /* 0x000000ff00057c82 */ /* 0x000fce0008000000 */
[----:B------:R-:W2:Y:S08]  /*4b50*/  LDC.64 R4, c[0x0][0x3c0] ;  /* 0x0000f000ff047b82 */ /* 0x000eb00000000a00 */
[----:B------:R-:W3:Y:S02]  /*4b60*/  LDC.64 R6, c[0x0][0x3c8] ;  /* 0x0000f200ff067b82 */ /* 0x000ee40000000a00 */
.L_x_52:
[----:B01--4-:R-:W-:-:S04]  /*4b70*/  IMAD R17, R13, UR5, R8 ;  /* 0x000000050d117c24 */ /* 0x013fc8000f8e0208 */
[----:B---3--:R-:W-:-:S05]  /*4b80*/  IMAD.WIDE R14, R17, 0x4, R6 ;  /* 0x00000004110e7825 */ /* 0x008fca00078e0206 */
[----:B------:R-:W3:Y:S01]  /*4b90*/  LDG.E R0, desc[UR14][R14.64] ;  /* 0x0000000e0e007981 */ /* 0x000ee2000c1e1900 */
[----:B--2---:R-:W-:-:S05]  /*4ba0*/  IMAD.WIDE R16, R17, 0x4, R4 ;  /* 0x0000000411107825 */ /* 0x004fca00078e0204 */
[----:B------:R-:W2:Y:S01]  /*4bb0*/  LDG.E R2, desc[UR14][R16.64] ;  /* 0x0000000e10027981 */ /* 0x000ea2000c1e1900 */
[----:B---3--:R-:W-:-:S05]  /*4bc0*/  FMNMX R23, R0, -1.00000002004087734272e+20, !PT ;  /* 0xe0ad78ec00177809 */ /* 0x008fca0007800000 */
[----:B------:R-:W-:Y:S01]  /*4bd0*/  FADD R12, -R23, -1.00000002004087734272e+20 ;  /* 0xe0ad78ec170c7421 */ /* 0x000fe20000000100 */
[----:B------:R-:W-:Y:S01]  /*4be0*/  FADD R0, R0, -R23 ;  /* 0x8000001700007221 */ /* 0x000fe20000000000 */
[----:B------:R0:W-:Y:S02]  /*4bf0*/  STG.E desc[UR14][R14.64], R23 ;  /* 0x000000170e007986 */ /* 0x0001e4000c10190e */
[----:B------:R-:W-:Y:S01]  /*4c00*/  FMUL R12, R12, 1.4426950216293334961 ;  /* 0x3fb8aa3b0c0c7820 */ /* 0x000fe20000400000 */
[----:B------:R-:W-:-:S04]  /*4c10*/  FMUL R0, R0, 1.4426950216293334961 ;  /* 0x3fb8aa3b00007820 */ /* 0x000fc80000400000 */
[----:B------:R-:W-:Y:S02]  /*4c20*/  FSETP.GEU.AND P1, PT, R12, -126, PT ;  /* 0xc2fc00000c00780b */ /* 0x000fe40003f2e000 */
[----:B------:R-:W-:-:S11]  /*4c30*/  FSETP.GEU.AND P0, PT, R0, -126, PT ;  /* 0xc2fc00000000780b */ /* 0x000fd60003f0e000 */
[----:B------:R-:W-:Y:S02]  /*4c40*/  @!P1 FMUL R12, R12, 0.5 ;  /* 0x3f0000000c0c9820 */ /* 0x000fe40000400000 */
[----:B------:R-:W-:Y:S02]  /*4c50*/  @!P0 FMUL R0, R0, 0.5 ;  /* 0x3f00000000008820 */ /* 0x000fe40000400000 */
[----:B------:R-:W1:Y:S08]  /*4c60*/  MUFU.EX2 R18, R12 ;  /* 0x0000000c00127308 */ /* 0x000e700000000800 */
[----:B------:R-:W3:Y:S01]  /*4c70*/  MUFU.EX2 R19, R0 ;  /* 0x0000000000137308 */ /* 0x000ee20000000800 */
[----:B-1----:R-:W-:-:S04]  /*4c80*/  @!P1 FMUL R18, R18, R18 ;  /* 0x0000001212129220 */ /* 0x002fc80000400000 */
[----:B------:R-:W-:Y:S01]  /*4c90*/  FMUL R21, RZ, R18 ;  /* 0x00000012ff157220 */ /* 0x000fe20000400000 */
[----:B---3--:R-:W-:-:S04]  /*4ca0*/  @!P0 FMUL R19, R19, R19 ;  /* 0x0000001313138220 */ /* 0x008fc80000400000 */
[----:B--2---:R-:W-:Y:S01]  /*4cb0*/  FFMA R25, R2, R19, R21 ;  /* 0x0000001302197223 */ /* 0x004fe20000000015 */
[----:B------:R-:W-:-:S04]  /*4cc0*/  IMAD.WIDE R18, R13, 0x4, R14 ;  /* 0x000000040d127825 */ /* 0x000fc800078e020e */
[----:B------:R1:W-:Y:S04]  /*4cd0*/  STG.E desc[UR14][R16.64], R25 ;  /* 0x0000001910007986 */ /* 0x0003e8000c10190e */
[----:B------:R-:W2:Y:S01]  /*4ce0*/  LDG.E R2, desc[UR14][R18.64] ;  /* 0x0000000e12027981 */ /* 0x000ea2000c1e1900 */
[----:B------:R-:W-:-:S05]  /*4cf0*/  IMAD.WIDE R20, R13, 0x4, R16 ;  /* 0x000000040d147825 */ /* 0x000fca00078e0210 */
[----:B------:R-:W3:Y:S01]  /*4d00*/  LDG.E R12, desc[UR14][R20.64] ;  /* 0x0000000e140c7981 */ /* 0x000ee2000c1e1900 */
[----:B--2---:R-:W-:-:S05]  /*4d10*/  FMNMX R27, R2, -1.00000002004087734272e+20, !PT ;  /* 0xe0ad78ec021b7809 */ /* 0x004fca0007800000 */
        /* <DEDUP_REMOVED lines=9> */
[----:B0-----:R-:W0:Y:S08]  /*4db0*/  MUFU.EX2 R14, R0 ;  /* 0x00000000000e7308 */ /* 0x001e300000000800 */
[----:B------:R-:W4:Y:S01]  /*4dc0*/  MUFU.EX2 R15, R2 ;  /* 0x00000002000f7308 */ /* 0x000f220000000800 */
[----:B0-----:R-:W-:-:S04]  /*4dd0*/  @!P1 FMUL R14, R14, R14 ;  /* 0x0000000e0e0e9220 */ /* 0x001fc80000400000 */
[----:B-1----:R-:W-:Y:S01]  /*4de0*/  FMUL R17, RZ, R14 ;  /* 0x0000000eff117220 */ /* 0x002fe20000400000 */
[----:B----4-:R-:W-:-:S04]  /*4df0*/  @!P0 FMUL R15, R15, R15 ;  /* 0x0000000f0f0f8220 */ /* 0x010fc80000400000 */
[----:B---3--:R-:W-:Y:S01]  /*4e00*/  FFMA R23, R12, R15, R17 ;  /* 0x0000000f0c177223 */ /* 0x008fe20000000011 */
[----:B------:R-:W-:-:S04]  /*4e10*/  IMAD.WIDE R14, R13, 0x4, R18 ;  /* 0x000000040d0e7825 */ /* 0x000fc800078e0212 */
[----:B------:R0:W-:Y:S04]  /*4e20*/  STG.E desc[UR14][R20.64], R23 ;  /* 0x0000001714007986 */ /* 0x0001e8000c10190e */
[----:B------:R-:W3:Y:S01]  /*4e30*/  LDG.E R12, desc[UR14][R14.64] ;  /* 0x0000000e0e0c7981 */ /* 0x000ee2000c1e1900 */
[----:B------:R-:W-:-:S05]  /*4e40*/  IMAD.WIDE R16, R13, 0x4, R20 ;  /* 0x000000040d107825 */ /* 0x000fca00078e0214 */
[----:B------:R-:W4:Y:S01]  /*4e50*/  LDG.E R0, desc[UR14][R16.64] ;  /* 0x0000000e10007981 */ /* 0x000f22000c1e1900 */
        /* <DEDUP_REMOVED lines=10> */
[----:B--2---:R-:W2:Y:S08]  /*4f00*/  MUFU.EX2 R18, R2 ;  /* 0x0000000200127308 */ /* 0x004eb00000000800 */
[----:B------:R-:W3:Y:S01]  /*4f10*/  MUFU.EX2 R19, R12 ;  /* 0x0000000c00137308 */ /* 0x000ee20000000800 */
[----:B--2---:R-:W-:-:S04]  /*4f20*/  @!P1 FMUL R18, R18, R18 ;  /* 0x0000001212129220 */ /* 0x004fc80000400000 */
[----:B0-----:R-:W-:Y:S01]  /*4f30*/  FMUL R21, RZ, R18 ;  /* 0x00000012ff157220 */ /* 0x001fe20000400000 */
[----:B---3--:R-:W-:-:S04]  /*4f40*/  @!P0 FMUL R19, R19, R19 ;  /* 0x0000001313138220 */ /* 0x008fc80000400000 */
[----:B----4-:R-:W-:Y:S01]  /*4f50*/  FFMA R23, R0, R19, R21 ;  /* 0x0000001300177223 */ /* 0x010fe20000000015 */
        /* <DEDUP_REMOVED lines=15> */
[----:B-1----:R-:W1:Y:S08]  /*5050*/  MUFU.EX2 R14, R12 ;  /* 0x0000000c000e7308 */ /* 0x002e700000000800 */
[----:B------:R-:W4:Y:S01]  /*5060*/  MUFU.EX2 R15, R0 ;  /* 0x00000000000f7308 */ /* 0x000f220000000800 */
[----:B-1----:R-:W-:-:S04]  /*5070*/  @!P1 FMUL R14, R14, R14 ;  /* 0x0000000e0e0e9220 */ /* 0x002fc80000400000 */
[----:B0-----:R-:W-:Y:S01]  /*5080*/  FMUL R17, RZ, R14 ;  /* 0x0000000eff117220 */ /* 0x001fe20000400000 */
        /* <DEDUP_REMOVED lines=70> */
[----:B------:R-:W-:Y:S02]  /*54f0*/  ULOP3.LUT UR6, UR12, 0x7ffffff8, URZ, 0xc0, !UPT ;  /* 0x7ffffff80c067892 */ /* 0x000fe4000f8ec0ff */
[----:B------:R-:W-:-:S04]  /*5500*/  UIADD3 UR5, UPT, UPT, UR5, 0x8, URZ ;  /* 0x0000000805057890 */ /* 0x000fc8000fffe0ff */
[----:B------:R-:W-:Y:S01]  /*5510*/  UISETP.NE.AND UP0, UPT, UR5, UR6, UPT ;  /* 0x000000060500728c */ /* 0x000fe2000bf05270 */
        /* <DEDUP_REMOVED lines=11> */
[----:B------:R-:W2:Y:S01]  /*55d0*/  MUFU.EX2 R15, R2 ;  /* 0x00000002000f7308 */ /* 0x000ea20000000800 */
[----:B-1----:R-:W-:-:S04]  /*55e0*/  @!P1 FMUL R14, R14, R14 ;  /* 0x0000000e0e0e9220 */ /* 0x002fc80000400000 */
[----:B0-----:R-:W-:Y:S01]  /*55f0*/  FMUL R17, RZ, R14 ;  /* 0x0000000eff117220 */ /* 0x001fe20000400000 */
[----:B--2---:R-:W-:-:S04]  /*5600*/  @!P0 FMUL R15, R15, R15 ;  /* 0x0000000f0f0f8220 */ /* 0x004fc80000400000 */
[----:B---3--:R-:W-:-:S05]  /*5610*/  FFMA R17, R12, R15, R17 ;  /* 0x0000000f0c117223 */ /* 0x008fca0000000011 */
[----:B------:R4:W-:Y:S01]  /*5620*/  STG.E desc[UR14][R20.64], R17 ;  /* 0x0000001114007986 */ /* 0x0009e2000c10190e */
[----:B------:R-:W-:Y:S05]  /*5630*/  BRA.U UP0, `(.L_x_52) ;  /* 0xfffffff5004c7547 */ /* 0x000fea000b83ffff */
[----:B------:R-:W-:-:S05]  /*5640*/  UMOV UR5, UR6 ;  /* 0x0000000600057c82 */ /* 0x000fca0008000000 */
.L_x_51:
[----:B------:R-:W-:-:S09]  /*5650*/  ULOP3.LUT UP0, UR6, UR12, 0x7, URZ, 0xc0, !UPT ;  /* 0x000000070c067892 */ /* 0x000fd2000f80c0ff */
[----:B------:R-:W-:Y:S05]  /*5660*/  BRA.U !UP0, `(.L_x_4) ;  /* 0x0000000908ac7547 */ /* 0x000fea000b800000 */
[----:B------:R-:W-:Y:S02]  /*5670*/  UIADD3 UR6, UPT, UPT, UR6, -0x1, URZ ;  /* 0xffffffff06067890 */ /* 0x000fe4000fffe0ff */
[----:B------:R-:W-:Y:S02]  /*5680*/  ULOP3.LUT UP1, UR13, UR12, 0x3, URZ, 0xc0, !UPT ;  /* 0x000000030c0d7892 */ /* 0x000fe4000f82c0ff */
[----:B------:R-:W-:-:S09]  /*5690*/  UISETP.GE.U32.AND UP0, UPT, UR6, 0x3, UPT ;  /* 0x000000030600788c */ /* 0x000fd2000bf06070 */
[----:B------:R-:W-:Y:S05]  /*56a0*/  BRA.U !UP0, `(.L_x_53) ;  /* 0x0000000508647547 */ /* 0x000fea000b800000 */
[----:B------:R-:W2:Y:S08]  /*56b0*/  LDC R7, c[0x0][0x3ac] ;  /* 0x0000eb00ff077b82 */ /* 0x000eb00000000800 */
[----:B------:R-:W3:Y:S08]  /*56c0*/  LDC.64 R4, c[0x0][0x3c8] ;  /* 0x0000f200ff047b82 */ /* 0x000ef00000000a00 */
[----:B01----:R-:W0:Y:S01]  /*56d0*/  LDC.64 R12, c[0x0][0x3c0] ;  /* 0x0000f000ff0c7b82 */ /* 0x003e220000000a00 */
[----:B--2---:R-:W-:-:S04]  /*56e0*/  IMAD R15, R7, UR5, R8 ;  /* 0x00000005070f7c24 */ /* 0x004fc8000f8e0208 */
[----:B---3--:R-:W-:-:S05]  /*56f0*/  IMAD.WIDE R4, R15, 0x4, R4 ;  /* 0x000000040f047825 */ /* 0x008fca00078e0204 */
[----:B------:R-:W4:Y:S01]  /*5700*/  LDG.E R0, desc[UR14][R4.64] ;  /* 0x0000000e04007981 */ /* 0x000f22000c1e1900 */
[----:B0-----:R-:W-:-:S05]  /*5710*/  IMAD.WIDE R12, R15, 0x4, R12 ;  /* 0x000000040f0c7825 */ /* 0x001fca00078e020c */
[----:B------:R-:W2:Y:S01]  /*5720*/  LDG.E R2, desc[UR14][R12.64] ;  /* 0x0000000e0c027981 */ /* 0x000ea2000c1e1900 */
[----:B----4-:R-:W-:-:S05]  /*5730*/  FMNMX R19, R0, -1.00000002004087734272e+20, !PT ;  /* 0xe0ad78ec00137809 */ /* 0x010fca0007800000 */
        /* <DEDUP_REMOVED lines=51> */
[----:B------:R-:W3:Y:S08]  /*5a70*/  MUFU.EX2 R6, R18 ;  /* 0x0000001200067308 */ /* 0x000ef00000000800 */
[----:B--2---:R-:W2:Y:S01]  /*5a80*/  MUFU.EX2 R15, R2 ;  /* 0x00000002000f7308 */ /* 0x004ea20000000800 */
[----:B---3--:R-:W-:-:S04]  /*5a90*/  @!P1 FMUL R6, R6, R6 ;  /* 0x0000000606069220 */ /* 0x008fc80000400000 */
[----:B0-----:R-:W-:Y:S01]  /*5aa0*/  FMUL R17, RZ, R6 ;  /* 0x00000006ff117220 */ /* 0x001fe20000400000 */
[----:B--2---:R-:W-:-:S04]  /*5ab0*/  @!P0 FMUL R15, R15, R15 ;  /* 0x0000000f0f0f8220 */ /* 0x004fc80000400000 */
[----:B----4-:R-:W-:Y:S01]  /*5ac0*/  FFMA R17, R0, R15, R17 ;  /* 0x0000000f00117223 */ /* 0x010fe20000000011 */
[----:B------:R-:W-:-:S04]  /*5ad0*/  IMAD.WIDE R14, R7, 0x4, R4 ;  /* 0x00000004070e7825 */ /* 0x000fc800078e0204 */
[----:B------:R0:W-:Y:S04]  /*5ae0*/  STG.E desc[UR14][R12.64], R17 ;  /* 0x000000110c007986 */ /* 0x0001e8000c10190e */
[----:B------:R-:W2:Y:S01]  /*5af0*/  LDG.E R0, desc[UR14][R14.64] ;  /* 0x0000000e0e007981 */ /* 0x000ea2000c1e1900 */
[----:B------:R-:W-:-:S05]  /*5b00*/  IMAD.WIDE R6, R7, 0x4, R12 ;  /* 0x0000000407067825 */ /* 0x000fca00078e020c */
[----:B------:R-:W3:Y:S01]  /*5b10*/  LDG.E R16, desc[UR14][R6.64] ;  /* 0x0000000e06107981 */ /* 0x000ee2000c1e1900 */
[----:B------:R-:W-:Y:S01]  /*5b20*/  UIADD3 UR5, UPT, UPT, UR5, 0x4, URZ ;  /* 0x0000000405057890 */ /* 0x000fe2000fffe0ff */
        /* <DEDUP_REMOVED lines=15> */
[----:B---3--:R-:W-:-:S05]  /*5c20*/  FFMA R13, R16, R5, R13 ;  /* 0x00000005100d7223 */ /* 0x008fca000000000d */
[----:B------:R2:W-:Y:S02]  /*5c30*/  STG.E desc[UR14][R6.64], R13 ;  /* 0x0000000d06007986 */ /* 0x0005e4000c10190e */
.L_x_53:
[----:B------:R-:W-:Y:S05]  /*5c40*/  BRA.U !UP1, `(.L_x_4) ;  /* 0x0000000509347547 */ /* 0x000fea000b800000 */
[----:B------:R-:W-:Y:S02]  /*5c50*/  UISETP.NE.AND UP0, UPT, UR13, 0x1, UPT ;  /* 0x000000010d00788c */ /* 0x000fe4000bf05270 */
[----:B------:R-:W-:-:S04]  /*5c60*/  ULOP3.LUT UR6, UR12, 0x1, URZ, 0xc0, !UPT ;  /* 0x000000010c067892 */ /* 0x000fc8000f8ec0ff */
[----:B------:R-:W-:-:S03]  /*5c70*/  UISETP.NE.U32.AND UP1, UPT, UR6, 0x1, UPT ;  /* 0x000000010600788c */ /* 0x000fc6000bf25070 */
[----:B------:R-:W-:Y:S08]  /*5c80*/  BRA.U !UP0, `(.L_x_54) ;  /* 0x0000000108bc7547 */ /* 0x000ff0000b800000 */
[----:B0---4-:R-:W1:Y:S08]  /*5c90*/  LDC R21, c[0x0][0x3ac] ;  /* 0x0000eb00ff157b82 */ /* 0x011e700000000800 */
[----:B------:R-:W0:Y:S08]  /*5ca0*/  LDC.64 R4, c[0x0][0x3c8] ;  /* 0x0000f200ff047b82 */ /* 0x000e300000000a00 */
[----:B--2---:R-:W2:Y:S01]  /*5cb0*/  LDC.64 R6, c[0x0][0x3c0] ;  /* 0x0000f000ff067b82 */ /* 0x004ea20000000a00 */
[----:B-1----:R-:W-:-:S04]  /*5cc0*/  IMAD R13, R21, UR5, R8 ;  /* 0x00000005150d7c24 */ /* 0x002fc8000f8e0208 */
[----:B0-----:R-:W-:-:S05]  /*5cd0*/  IMAD.WIDE R4, R13, 0x4, R4 ;  /* 0x000000040d047825 */ /* 0x001fca00078e0204 */
        /* <DEDUP_REMOVED lines=40> */
[----:B---3--:R-:W-:-:S05]  /*5f60*/  FFMA R7, R16, R5, R7 ;  /* 0x0000000510077223 */ /* 0x008fca0000000007 */
[----:B------:R2:W-:Y:S02]  /*5f70*/  STG.E desc[UR14][R14.64], R7 ;  /* 0x000000070e007986 */ /* 0x0005e4000c10190e */
.L_x_54:
[----:B------:R-:W-:Y:S05]  /*5f80*/  BRA.U UP1, `(.L_x_4) ;  /* 0x0000000101647547 */ /* 0x000fea000b800000 */
[----:B-12---:R-:W1:Y:S08]  /*5f90*/  LDC R13, c[0x0][0x3ac] ;  /* 0x0000eb00ff0d7b82 */ /* 0x006e700000000800 */
[----:B------:R-:W2:Y:S08]  /*5fa0*/  LDC.64 R4, c[0x0][0x3c8] ;  /* 0x0000f200ff047b82 */ /* 0x000eb00000000a00 */
[----:B------:R-:W3:Y:S01]  /*5fb0*/  LDC.64 R6, c[0x0][0x3c0] ;  /* 0x0000f000ff067b82 */ /* 0x000ee20000000a00 */
[----:B-1----:R-:W-:-:S04]  /*5fc0*/  IMAD R13, R13, UR5, R8 ;  /* 0x000000050d0d7c24 */ /* 0x002fc8000f8e0208 */
[----:B--2---:R-:W-:-:S05]  /*5fd0*/  IMAD.WIDE R4, R13, 0x4, R4 ;  /* 0x000000040d047825 */ /* 0x004fca00078e0204 */
[----:B0-----:R-:W2:Y:S01]  /*5fe0*/  LDG.E R0, desc[UR14][R4.64] ;  /* 0x0000000e04007981 */ /* 0x001ea2000c1e1900 */
[----:B---3--:R-:W-:-:S05]  /*5ff0*/  IMAD.WIDE R6, R13, 0x4, R6 ;  /* 0x000000040d067825 */ /* 0x008fca00078e0206 */
        /* <DEDUP_REMOVED lines=12> */
[----:B------:R-:W2:Y:S01]  /*60c0*/  MUFU.EX2 R15, R0 ;  /* 0x00000000000f7308 */ /* 0x000ea20000000800 */
[----:B-1----:R-:W-:-:S04]  /*60d0*/  @!P1 FMUL R14, R14, R14 ;  /* 0x0000000e0e0e9220 */ /* 0x002fc80000400000 */
[----:B----4-:R-:W-:Y:S01]  /*60e0*/  FMUL R17, RZ, R14 ;  /* 0x0000000eff117220 */ /* 0x010fe20000400000 */
[----:B--2---:R-:W-:-:S04]  /*60f0*/  @!P0 FMUL R15, R15, R15 ;  /* 0x0000000f0f0f8220 */ /* 0x004fc80000400000 */
[----:B---3--:R-:W-:-:S05]  /*6100*/  FFMA R17, R2, R15, R17 ;  /* 0x0000000f02117223 */ /* 0x008fca0000000011 */
[----:B------:R0:W-:Y:S02]  /*6110*/  STG.E desc[UR14][R6.64], R17 ;  /* 0x0000001106007986 */ /* 0x0001e4000c10190e */
.L_x_4:
[----:B------:R-:W5:Y:S01]  /*6120*/  LDCU UR5, c[0x0][0x3b4] ;  /* 0x00007680ff0577ac */ /* 0x000f620008000800 */
[----:B------:R-:W-:-:S04]  /*6130*/  UIADD3 UR4, UPT, UPT, UR4, 0x1, URZ ;  /* 0x0000000104047890 */ /* 0x000fc8000fffe0ff */
[----:B-----5:R-:W-:Y:S01]  /*6140*/  UISETP.NE.AND UP0, UPT, UR4, UR5, UPT ;  /* 0x000000050400728c */ /* 0x020fe2000bf05270 */
[----:B------:R-:W-:Y:S08]  /*6150*/  BAR.SYNC.DEFER_BLOCKING 0x0 ;  /* 0x0000000000007b1d */ /* 0x000ff00000010000 */
[----:B------:R-:W-:Y:S05]  /*6160*/  BRA.U UP0, `(.L_x_55) ;  /* 0xffffffa100687547 */ /* 0x000fea000b83ffff */
[----:B0-----:R-:W-:Y:S05]  /*6170*/  EXIT ;  /* 0x000000000000794d */ /* 0x001fea0003800000 */
        .weak           $__internal_0_$__cuda_sm20_rcp_rn_f32_slowpath
        .type           $__internal_0_$__cuda_sm20_rcp_rn_f32_slowpath,@function
        .size           $__internal_0_$__cuda_sm20_rcp_rn_f32_slowpath,(.L_x_61 - $__internal_0_$__cuda_sm20_rcp_rn_f32_slowpath)
$__internal_0_$__cuda_sm20_rcp_rn_f32_slowpath:
[----:B------:R-:W-:Y:S01]  /*6180*/  SHF.L.U32 R2, R19, 0x1, RZ ;  /* 0x0000000113027819 */ /* 0x000fe200000006ff */
[----:B------:R-:W-:Y:S01]  /*6190*/  BSSY.RECONVERGENT B1, `(.L_x_56) ;  /* 0x0000031000017945 */ /* 0x000fe20003800200 */
[----:B------:R-:W-:Y:S02]  /*61a0*/  MOV R0, R19 ;  /* 0x0000001300007202 */ /* 0x000fe40000000f00 */
[----:B------:R-:W-:-:S04]  /*61b0*/  SHF.R.U32.HI R2, RZ, 0x18, R2 ;  /* 0x00000018ff027819 */ /* 0x000fc80000011602 */
[----:B------:R-:W-:-:S13]  /*61c0*/  ISETP.NE.U32.AND P0, PT, R2, RZ, PT ;  /* 0x000000ff0200720c */ /* 0x000fda0003f05070 */
[----:B------:R-:W-:Y:S05]  /*61d0*/  @P0 BRA `(.L_x_57) ;  /* 0x0000000000280947 */ /* 0x000fea0003800000 */
[----:B------:R-:W-:-:S04]  /*61e0*/  SHF.L.U32 R2, R0, 0x1, RZ ;  /* 0x0000000100027819 */ /* 0x000fc800000006ff */
[----:B------:R-:W-:-:S13]  /*61f0*/  ISETP.NE.AND P0, PT, R2, RZ, PT ;  /* 0x000000ff0200720c */ /* 0x000fda0003f05270 */
[----:B------:R-:W-:Y:S01]  /*6200*/  @P0 FFMA R19, R0, 1.84467440737095516160e+19, RZ ;  /* 0x5f80000000130823 */ /* 0x000fe200000000ff */
[----:B------:R-:W-:Y:S08]  /*6210*/  @!P0 MUFU.RCP R17, R0 ;  /* 0x0000000000118308 */ /* 0x000ff00000001000 */
[----:B------:R-:W0:Y:S02]  /*6220*/  @P0 MUFU.RCP R2, R19 ;  /* 0x0000001300020308 */ /* 0x000e240000001000 */
[----:B0-----:R-:W-:-:S04]  /*6230*/  @P0 FFMA R20, R19, R2, -1 ;  /* 0xbf80000013140423 */ /* 0x001fc80000000002 */
[----:B------:R-:W-:-:S04]  /*6240*/  @P0 FADD.FTZ R21, -R20, -RZ ;  /* 0x800000ff14150221 */ /* 0x000fc80000010100 */
[----:B------:R-:W-:-:S04]  /*6250*/  @P0 FFMA R2, R2, R21, R2 ;  /* 0x0000001502020223 */ /* 0x000fc80000000002 */
[----:B------:R-:W-:Y:S01]  /*6260*/  @P0 FFMA R17, R2, 1.84467440737095516160e+19, RZ ;  /* 0x5f80000002110823 */ /* 0x000fe200000000ff */
[----:B------:R-:W-:Y:S06]  /*6270*/  BRA `(.L_x_58) ;  /* 0x0000000000887947 */ /* 0x000fec0003800000 */
.L_x_57:
[----:B------:R-:W-:-:S04]  /*6280*/  IADD3 R17, PT, PT, R2, -0xfd, RZ ;  /* 0xffffff0302117810 */ /* 0x000fc80007ffe0ff */
[----:B------:R-:W-:-:S13]  /*6290*/  ISETP.GT.U32.AND P0, PT, R17, 0x1, PT ;  /* 0x000000011100780c */ /* 0x000fda0003f04070 */
[----:B------:R-:W-:Y:S05]  /*62a0*/  @P0 BRA `(.L_x_59) ;  /* 0x0000000000780947 */ /* 0x000fea0003800000 */
[----:B------:R-:W-:Y:S01]  /*62b0*/  LOP3.LUT R19, R0, 0x7fffff, RZ, 0xc0, !PT ;  /* 0x007fffff00137812 */ /* 0x000fe200078ec0ff */
[----:B------:R-:W-:-:S03]  /*62c0*/  HFMA2 R24, -RZ, RZ, 0, 1.78813934326171875e-07 ;  /* 0x00000003ff187431 */ /* 0x000fc600000001ff */
[----:B------:R-:W-:-:S04]  /*62d0*/  LOP3.LUT R19, R19, 0x3f800000, RZ, 0xfc, !PT ;  /* 0x3f80000013137812 */ /* 0x000fc800078efcff */
[----:B------:R-:W0:Y:S01]  /*62e0*/  MUFU.RCP R20, R19 ;  /* 0x0000001300147308 */ /* 0x000e220000001000 */
[----:B------:R-:W-:Y:S01]  /*62f0*/  SHF.L.U32 R23, R24, R17, RZ ;  /* 0x0000001118177219 */ /* 0x000fe200000006ff */
[----:B0-----:R-:W-:-:S04]  /*6300*/  FFMA R21, R19, R20, -1 ;  /* 0xbf80000013157423 */ /* 0x001fc80000000014 */
[----:B------:R-:W-:-:S04]  /*6310*/  FADD.FTZ R21, -R21, -RZ ;  /* 0x800000ff15157221 */ /* 0x000fc80000010100 */
[CCC-:B------:R-:W-:Y:S01]  /*6320*/  FFMA.RM R22, R20.reuse, R21.reuse, R20.reuse ;  /* 0x0000001514167223 */ /* 0x1c0fe20000004014 */
[----:B------:R-:W-:-:S04]  /*6330*/  FFMA.RP R21, R20, R21, R20 ;  /* 0x0000001514157223 */ /* 0x000fc80000008014 */
[C---:B------:R-:W-:Y:S02]  /*6340*/  LOP3.LUT R20, R22.reuse, 0x7fffff, RZ, 0xc0, !PT ;  /* 0x007fffff16147812 */ /* 0x040fe400078ec0ff */
[----:B------:R-:W-:Y:S02]  /*6350*/  FSETP.NEU.FTZ.AND P0, PT, R22, R21, PT ;  /* 0x000000151600720b */ /* 0x000fe40003f1d000 */
[----:B------:R-:W-:Y:S02]  /*6360*/  LOP3.LUT R20, R20, 0x800000, RZ, 0xfc, !PT ;  /* 0x0080000014147812 */ /* 0x000fe400078efcff */
[----:B------:R-:W-:Y:S02]  /*6370*/  SEL R21, RZ, 0xffffffff, !P0 ;  /* 0xffffffffff157807 */ /* 0x000fe40004000000 */
[----:B------:R-:W-:Y:S02]  /*6380*/  LOP3.LUT R22, R23, R20, RZ, 0xc0, !PT ;  /* 0x0000001417167212 */ /* 0x000fe400078ec0ff */
[----:B------:R-:W-:-:S02]  /*6390*/  IADD3 R21, PT, PT, -R21, RZ, RZ ;  /* 0x000000ff15157210 */ /* 0x000fc40007ffe1ff */
[-C--:B------:R-:W-:Y:S02]  /*63a0*/  SHF.R.U32.HI R22, RZ, R17.reuse, R22 ;  /* 0x00000011ff167219 */ /* 0x080fe40000011616 */
[----:B------:R-:W-:Y:S02]  /*63b0*/  LOP3.LUT P1, RZ, R21, R17, R20, 0xf8, !PT ;  /* 0x0000001115ff7212 */ /* 0x000fe4000782f814 */
[C---:B------:R-:W-:Y:S02]  /*63c0*/  LOP3.LUT P0, RZ, R22.reuse, 0x1, RZ, 0xc0, !PT ;  /* 0x0000000116ff7812 */ /* 0x040fe4000780c0ff */
[----:B------:R-:W-:-:S04]  /*63d0*/  LOP3.LUT P2, RZ, R22, 0x2, RZ, 0xc0, !PT ;  /* 0x0000000216ff7812 */ /* 0x000fc8000784c0ff */
[----:B------:R-:W-:Y:S02]  /*63e0*/  PLOP3.LUT P0, PT, P0, P1, P2, 0xe0, 0x0 ;  /* 0x000000000000781c */ /* 0x000fe40000703c20 */
[----:B------:R-:W-:Y:S02]  /*63f0*/  LOP3.LUT P1, RZ, R0, 0x7fffff, RZ, 0xc0, !PT ;  /* 0x007fffff00ff7812 */ /* 0x000fe4000782c0ff */
[----:B------:R-:W-:-:S04]  /*6400*/  SEL R17, RZ, 0x1, !P0 ;  /* 0x00000001ff117807 */ /* 0x000fc80004000000 */
[----:B------:R-:W-:-:S04]  /*6410*/  IADD3 R17, PT, PT, -R17, RZ, RZ ;  /* 0x000000ff11117210 */ /* 0x000fc80007ffe1ff */
[----:B------:R-:W-:Y:S02]  /*6420*/  ISETP.GE.AND P0, PT, R17, RZ, PT ;  /* 0x000000ff1100720c */ /* 0x000fe40003f06270 */
[----:B------:R-:W-:-:S04]  /*6430*/  IADD3 R17, PT, PT, R2, -0xfc, RZ ;  /* 0xffffff0402117810 */ /* 0x000fc80007ffe0ff */
[----:B------:R-:W-:-:S07]  /*6440*/  SHF.R.U32.HI R17, RZ, R17, R20 ;  /* 0x00000011ff117219 */ /* 0x000fce0000011614 */
[----:B------:R-:W-:-:S04]  /*6450*/  @!P0 IADD3 R17, PT, PT, R17, 0x1, RZ ;  /* 0x0000000111118810 */ /* 0x000fc80007ffe0ff */
[----:B------:R-:W-:-:S04]  /*6460*/  @!P1 SHF.L.U32 R17, R17, 0x1, RZ ;  /* 0x0000000111119819 */ /* 0x000fc800000006ff */
[----:B------:R-:W-:Y:S01]  /*6470*/  LOP3.LUT R17, R17, 0x80000000, R0, 0xf8, !PT ;  /* 0x8000000011117812 */ /* 0x000fe200078ef800 */
[----:B------:R-:W-:Y:S06]  /*6480*/  BRA `(.L_x_58) ;  /* 0x0000000000047947 */ /* 0x000fec0003800000 */
.L_x_59:
[----:B------:R0:W1:Y:S02]  /*6490*/  MUFU.RCP R17, R0 ;  /* 0x0000000000117308 */ /* 0x0000640000001000 */
.L_x_58:
[----:B------:R-:W-:Y:S05]  /*64a0*/  BSYNC.RECONVERGENT B1 ;  /* 0x0000000000017941 */ /* 0x000fea0003800200 */
.L_x_56:
[----:B------:R-:W-:-:S04]  /*64b0*/  MOV R19, 0x0 ;  /* 0x0000000000137802 */ /* 0x000fc80000000f00 */
[----:B01----:R-:W-:Y:S05]  /*64c0*/  RET.REL.NODEC R18 `(_Z21FlashAttentionForwardPKfS0_S0_PfiiiiiifS1_S1_) ;  /* 0xffffff9812cc7950 */ /* 0x003fea0003c3ffff */
.L_x_60:
[----:B------:R-:W-:-:S00]  /*64d0*/  BRA `(.L_x_60) ;  /* 0xfffffffc00fc7947 */ /* 0x000fc0000383ffff */
[----:B------:R-:W-:-:S00]  /*64e0*/  NOP ;  /* 0x0000000000007918 */ /* 0x000fc00000000000 */
        /* <DEDUP_REMOVED lines=9> */
.L_x_61:


//--------------------- .nv.shared._Z21FlashAttentionForwardPKfS0_S0_PfiiiiiifS1_S1_ --------------------------
	.section	.nv.shared._Z21FlashAttentionForwardPKfS0_S0_PfiiiiiifS1_S1_,"aw",@nobits
	.sectionflags	@""
	.align	16
	.zero		1024


//--------------------- .nv.shared.reserved.0     --------------------------
	.section	.nv.shared.reserved.0,"aw",@nobits
	.weak		__nv_reservedSMEM_offset_0_alias
	.size		__nv_reservedSMEM_offset_0_alias, 0, 64
	.other		__nv_reservedSMEM_offset_0_alias,@"STO_CUDA_RESERVED_SHARED STV_DEFAULT"
__nv_reservedSMEM_offset_0_alias:
	.zero		0
	.zero		64


//--------------------- .nv.constant0._Z21FlashAttentionForwardPKfS0_S0_PfiiiiiifS1_S1_ --------------------------
	.section	.nv.constant0._Z21FlashAttentionForwardPKfS0_S0_PfiiiiiifS1_S1_,"a",@progbits
	.sectionflags	@""
	.align	4
.nv.constant0._Z21FlashAttentionForwardPKfS0_S0_PfiiiiiifS1_S1_:
	.zero		976


//--------------------- SYMBOLS --------------------------

	.type		.nv.reservedSmem.offset0,@object
	.size		.nv.reservedSmem.offset0,0x4
	.type		.nv.reservedSmem.cap,@object
	.size		.nv.reservedSmem.cap,0x4
